	.target	sm_90a

	.elftype	@"ET_EXEC"


//--------------------- .note.nv.tkinfo           --------------------------
	.section	.note.nv.tkinfo,"",@"SHT_NOTE"
	.sectionflags	@"SHF_NOTE_NV_TKINFO"
	.tkinfo
        /*0018*/ 	.word	0x00000002
        /*0030*/ 	.string	""
        /*0030*/ 	.string	"ptxas"
        /*0030*/ 	.string	"Cuda compilation tools, release 13.0, V13.0.88"
        /*0030*/ 	.string	"Build cuda_13.0.r13.0/compiler.36424714_0"
        /*0030*/ 	.string	"-v  -suppress-debug-info  -lineinfo  -arch sm_90a "



//--------------------- .note.nv.cuinfo           --------------------------
	.section	.note.nv.cuinfo,"",@"SHT_NOTE"
	.sectionflags	@"SHF_NOTE_NV_CUINFO"
        /*0018*/ 	.short	0x0002
        /*001a*/ 	.short	0x005a
        /*001c*/ 	.short	0x0082
	.zero		2


//--------------------- .nv.info                  --------------------------
	.section	.nv.info,"",@"SHT_CUDA_INFO"
	.align	4


	//----- nvinfo : EIATTR_REGCOUNT
	.align		4
        /*0000*/ 	.byte	0x04, 0x2f
        /*0002*/ 	.short	(.L_1 - .L_0)
	.align		4
.L_0:
        /*0004*/ 	.word	index@(gluon_wgmma)
        /*0008*/ 	.word	0x0000005a


	//----- nvinfo : EIATTR_FRAME_SIZE
	.align		4
.L_1:
        /*000c*/ 	.byte	0x04, 0x11
        /*000e*/ 	.short	(.L_3 - .L_2)
	.align		4
.L_2:
        /*0010*/ 	.word	index@(gluon_wgmma)
        /*0014*/ 	.word	0x00000000


	//----- nvinfo : EIATTR_MIN_STACK_SIZE
	.align		4
.L_3:
        /*0018*/ 	.byte	0x04, 0x12
        /*001a*/ 	.short	(.L_5 - .L_4)
	.align		4
.L_4:
        /*001c*/ 	.word	index@(gluon_wgmma)
        /*0020*/ 	.word	0x00000000
.L_5:


//--------------------- .nv.compat                --------------------------
	.section	.nv.compat,"",@"SHT_CUDA_COMPAT_INFO"
	.align	4
        /*0000*/ 	.byte	0x02, 0x09, 0x01, 0x00, 0x02, 0x02, 0x04, 0x00, 0x02, 0x05, 0x05, 0x00, 0x03, 0x07, 0x01, 0x01
        /*0010*/ 	.byte	0x02, 0x03, 0x03, 0x00, 0x02, 0x06, 0x01, 0x00, 0x04, 0x0b, 0x08, 0x00, 0x00, 0x00, 0x00, 0x00
        /*0020*/ 	.byte	0x00, 0x00, 0x00, 0x00


//--------------------- .nv.info.gluon_wgmma      --------------------------
	.section	.nv.info.gluon_wgmma,"",@"SHT_CUDA_INFO"
	.sectionflags	@""
	.align	4


	//----- nvinfo : EIATTR_CUDA_API_VERSION
	.align		4
        /*0000*/ 	.byte	0x04, 0x37
        /*0002*/ 	.short	(.L_7 - .L_6)
.L_6:
        /*0004*/ 	.word	0x00000082


	//----- nvinfo : EIATTR_KPARAM_INFO
	.align		4
.L_7:
        /*0008*/ 	.byte	0x04, 0x17
        /*000a*/ 	.short	(.L_9 - .L_8)
.L_8:
        /*000c*/ 	.word	0x00000000
        /*0010*/ 	.short	0x000a
        /*0012*/ 	.short	0x0048
        /*0014*/ 	.byte	0x00, 0xf4, 0x21, 0x00


	//----- nvinfo : EIATTR_KPARAM_INFO
	.align		4
.L_9:
        /*0018*/ 	.byte	0x04, 0x17
        /*001a*/ 	.short	(.L_11 - .L_10)
.L_10:
        /*001c*/ 	.word	0x00000000
        /*0020*/ 	.short	0x0009
        /*0022*/ 	.short	0x0040
        /*0024*/ 	.byte	0x00, 0xf4, 0x21, 0x00


	//----- nvinfo : EIATTR_KPARAM_INFO
	.align		4
.L_11:
        /*0028*/ 	.byte	0x04, 0x17
        /*002a*/ 	.short	(.L_13 - .L_12)
.L_12:
        /*002c*/ 	.word	0x00000000
        /*0030*/ 	.short	0x0008
        /*0032*/ 	.short	0x0038
        /*0034*/ 	.byte	0x00, 0xf0, 0x21, 0x00


	//----- nvinfo : EIATTR_KPARAM_INFO
	.align		4
.L_13:
        /*0038*/ 	.byte	0x04, 0x17
        /*003a*/ 	.short	(.L_15 - .L_14)
.L_14:
        /*003c*/ 	.word	0x00000000
        /*0040*/ 	.short	0x0007
        /*0042*/ 	.short	0x0030
        /*0044*/ 	.byte	0x00, 0xf0, 0x21, 0x00


	//----- nvinfo : EIATTR_KPARAM_INFO
	.align		4
.L_15:
        /*0048*/ 	.byte	0x04, 0x17
        /*004a*/ 	.short	(.L_17 - .L_16)
.L_16:
        /*004c*/ 	.word	0x00000000
        /*0050*/ 	.short	0x0006
        /*0052*/ 	.short	0x0028
        /*0054*/ 	.byte	0x00, 0xf0, 0x21, 0x00


	//----- nvinfo : EIATTR_KPARAM_INFO
	.align		4
.L_17:
        /*0058*/ 	.byte	0x04, 0x17
        /*005a*/ 	.short	(.L_19 - .L_18)
.L_18:
        /*005c*/ 	.word	0x00000000
        /*0060*/ 	.short	0x0005
        /*0062*/ 	.short	0x0020
        /*0064*/ 	.byte	0x00, 0xf0, 0x11, 0x00


	//----- nvinfo : EIATTR_KPARAM_INFO
	.align		4
.L_19:
        /*0068*/ 	.byte	0x04, 0x17
        /*006a*/ 	.short	(.L_21 - .L_20)
.L_20:
        /*006c*/ 	.word	0x00000000
        /*0070*/ 	.short	0x0004
        /*0072*/ 	.short	0x001c
        /*0074*/ 	.byte	0x00, 0xf0, 0x11, 0x00


	//----- nvinfo : EIATTR_KPARAM_INFO
	.align		4
.L_21:
        /*0078*/ 	.byte	0x04, 0x17
        /*007a*/ 	.short	(.L_23 - .L_22)
.L_22:
        /*007c*/ 	.word	0x00000000
        /*0080*/ 	.short	0x0003
        /*0082*/ 	.short	0x0018
        /*0084*/ 	.byte	0x00, 0xf0, 0x11, 0x00


	//----- nvinfo : EIATTR_KPARAM_INFO
	.align		4
.L_23:
        /*0088*/ 	.byte	0x04, 0x17
        /*008a*/ 	.short	(.L_25 - .L_24)
.L_24:
        /*008c*/ 	.word	0x00000000
        /*0090*/ 	.short	0x0002
        /*0092*/ 	.short	0x0010
        /*0094*/ 	.byte	0x00, 0xf4, 0x21, 0x00


	//----- nvinfo : EIATTR_KPARAM_INFO
	.align		4
.L_25:
        /*0098*/ 	.byte	0x04, 0x17
        /*009a*/ 	.short	(.L_27 - .L_26)
.L_26:
        /*009c*/ 	.word	0x00000000
        /*00a0*/ 	.short	0x0001
        /*00a2*/ 	.short	0x0008
        /*00a4*/ 	.byte	0x00, 0xf4, 0x21, 0x00


	//----- nvinfo : EIATTR_KPARAM_INFO
	.align		4
.L_27:
        /*00a8*/ 	.byte	0x04, 0x17
        /*00aa*/ 	.short	(.L_29 - .L_28)
.L_28:
        /*00ac*/ 	.word	0x00000000
        /*00b0*/ 	.short	0x0000
        /*00b2*/ 	.short	0x0000
        /*00b4*/ 	.byte	0x00, 0xf4, 0x21, 0x00


	//----- nvinfo : EIATTR_SPARSE_MMA_MASK
	.align		4
.L_29:
        /*00b8*/ 	.byte	0x03, 0x50
        /*00ba*/ 	.short	0x0000


	//----- nvinfo : EIATTR_MAXREG_COUNT
	.align		4
        /*00bc*/ 	.byte	0x03, 0x1b
        /*00be*/ 	.short	0x00ff


	//----- nvinfo : EIATTR_NUM_BARRIERS
	.align		4
        /*00c0*/ 	.byte	0x02, 0x4c
        /*00c2*/ 	.byte	0x01
	.zero		1


	//----- nvinfo : EIATTR_MERCURY_ISA_VERSION
	.align		4
        /*00c4*/ 	.byte	0x03, 0x5f
        /*00c6*/ 	.short	0x0101


	//----- nvinfo : EIATTR_INT_WARP_WIDE_INSTR_OFFSETS
	.align		4
        /*00c8*/ 	.byte	0x04, 0x31
        /*00ca*/ 	.short	(.L_31 - .L_30)


	//   ....[0]....
.L_30:
        /*00cc*/ 	.word	0x00001300


	//   ....[1]....
        /*00d0*/ 	.word	0x00001320


	//   ....[2]....
        /*00d4*/ 	.word	0x00001330


	//   ....[3]....
        /*00d8*/ 	.word	0x00001340


	//   ....[4]....
        /*00dc*/ 	.word	0x00001450


	//   ....[5]....
        /*00e0*/ 	.word	0x00001980


	//   ....[6]....
        /*00e4*/ 	.word	0x00001990


	//   ....[7]....
        /*00e8*/ 	.word	0x000019c0


	//   ....[8]....
        /*00ec*/ 	.word	0x00001a30


	//   ....[9]....
        /*00f0*/ 	.word	0x00001e90


	//   ....[10]....
        /*00f4*/ 	.word	0x00001eb0


	//----- nvinfo : EIATTR_COOP_GROUP_MASK_REGIDS
	.align		4
.L_31:
        /*00f8*/ 	.byte	0x04, 0x29
        /*00fa*/ 	.short	(.L_33 - .L_32)


	//   ....[0]....
.L_32:
        /*00fc*/ 	.word	0xffffffff


	//   ....[1]....
        /*0100*/ 	.word	0xffffffff


	//   ....[2]....
        /*0104*/ 	.word	0xffffffff


	//----- nvinfo : EIATTR_COOP_GROUP_INSTR_OFFSETS
	.align		4
.L_33:
        /*0108*/ 	.byte	0x04, 0x28
        /*010a*/ 	.short	(.L_35 - .L_34)


	//   ....[0]....
.L_34:
        /*010c*/ 	.word	0x00000150


	//   ....[1]....
        /*0110*/ 	.word	0x00000720


	//   ....[2]....
        /*0114*/ 	.word	0x00000cd0


	//----- nvinfo : EIATTR_MBARRIER_INSTR_OFFSETS
	.align		4
.L_35:
        /*0118*/ 	.byte	0x04, 0x39
        /*011a*/ 	.short	(.L_37 - .L_36)


	//   ....[0]....
.L_36:
        /*011c*/ 	.word	0x000014b0
        /*0120*/ 	.word	0x000000ff
        /*0124*/ 	.word	0x0000c000
        /*0128*/ 	.short	0x0100
        /*012a*/ 	.byte	0x05
	.zero		1


	//   ....[1]....
        /*012c*/ 	.word	0x00001620
        /*0130*/ 	.word	0x000000ff
        /*0134*/ 	.word	0x0000c008
        /*0138*/ 	.short	0x0100
        /*013a*/ 	.byte	0x05
	.zero		1


	//   ....[2]....
        /*013c*/ 	.word	0x00001650
        /*0140*/ 	.word	0x000000ff
        /*0144*/ 	.word	0x0000c010
        /*0148*/ 	.short	0x0100
        /*014a*/ 	.byte	0x05
	.zero		1


	//   ....[3]....
        /*014c*/ 	.word	0x00001670
        /*0150*/ 	.word	0x000000ff
        /*0154*/ 	.word	0x0000c018
        /*0158*/ 	.short	0x0100
        /*015a*/ 	.byte	0x05
	.zero		1


	//   ....[4]....
        /*015c*/ 	.word	0x00001ac0
        /*0160*/ 	.word	0x000000ff
        /*0164*/ 	.word	0x0000c000
        /*0168*/ 	.short	0x010a
        /*016a*/ 	.byte	0x0f
	.zero		1


	//   ....[5]....
        /*016c*/ 	.word	0x00001df0
        /*0170*/ 	.word	0x000000ff
        /*0174*/ 	.word	0x0000c000
        /*0178*/ 	.short	0x0108
        /*017a*/ 	.byte	0x05
	.zero		1


	//   ....[6]....
        /*017c*/ 	.word	0x00001f50
        /*0180*/ 	.word	0x000000ff
        /*0184*/ 	.word	0x0000c008
        /*0188*/ 	.short	0x0108
        /*018a*/ 	.byte	0x05
	.zero		1


	//   ....[7]....
        /*018c*/ 	.word	0x00002030
        /*0190*/ 	.word	0x000000ff
        /*0194*/ 	.word	0x0000c010
        /*0198*/ 	.short	0x0108
        /*019a*/ 	.byte	0x05
	.zero		1


	//   ....[8]....
        /*019c*/ 	.word	0x000020b0
        /*01a0*/ 	.word	0x000000ff
        /*01a4*/ 	.word	0x0000c018
        /*01a8*/ 	.short	0x0108
        /*01aa*/ 	.byte	0x05
	.zero		1


	//   ....[9]....
        /*01ac*/ 	.word	0x000021c0
        /*01b0*/ 	.word	0x000000ff
        /*01b4*/ 	.word	0x0000c000
        /*01b8*/ 	.short	0x010a
        /*01ba*/ 	.byte	0x0f
	.zero		1


	//----- nvinfo : EIATTR_NUM_MBARRIERS
	.align		4
.L_37:
        /*01bc*/ 	.byte	0x03, 0x38
        /*01be*/ 	.short	0x0004


	//----- nvinfo : EIATTR_EXIT_INSTR_OFFSETS
	.align		4
        /*01c0*/ 	.byte	0x04, 0x1c
        /*01c2*/ 	.short	(.L_39 - .L_38)


	//   ....[0]....
.L_38:
        /*01c4*/ 	.word	0x000021b0


	//----- nvinfo : EIATTR_REQNTID
	.align		4
.L_39:
        /*01c8*/ 	.byte	0x04, 0x10
        /*01ca*/ 	.short	(.L_41 - .L_40)
.L_40:
        /*01cc*/ 	.word	0x00000080
        /*01d0*/ 	.word	0x00000001
        /*01d4*/ 	.word	0x00000001


	//----- nvinfo : EIATTR_CRS_STACK_SIZE
	.align		4
.L_41:
        /*01d8*/ 	.byte	0x04, 0x1e
        /*01da*/ 	.short	(.L_43 - .L_42)
.L_42:
        /*01dc*/ 	.word	0x00000000


	//----- nvinfo : EIATTR_CBANK_PARAM_SIZE
	.align		4
.L_43:
        /*01e0*/ 	.byte	0x03, 0x19
        /*01e2*/ 	.short	0x0050


	//----- nvinfo : EIATTR_PARAM_CBANK
	.align		4
        /*01e4*/ 	.byte	0x04, 0x0a
        /*01e6*/ 	.short	(.L_45 - .L_44)
	.align		4
.L_44:
        /*01e8*/ 	.word	index@(.nv.constant0.gluon_wgmma)
        /*01ec*/ 	.short	0x0210
        /*01ee*/ 	.short	0x0050


	//----- nvinfo : EIATTR_SW_WAR
	.align		4
.L_45:
        /*01f0*/ 	.byte	0x04, 0x36
        /*01f2*/ 	.short	(.L_47 - .L_46)
.L_46:
        /*01f4*/ 	.word	0x00000008
.L_47:


//--------------------- .nv.callgraph             --------------------------
	.section	.nv.callgraph,"",@"SHT_CUDA_CALLGRAPH"
	.align	4
	.sectionentsize	8
	.align		4
        /*0000*/ 	.word	0x00000000
	.align		4
        /*0004*/ 	.word	0xffffffff
	.align		4
        /*0008*/ 	.word	0x00000000
	.align		4
        /*000c*/ 	.word	0xfffffffe
	.align		4
        /*0010*/ 	.word	0x00000000
	.align		4
        /*0014*/ 	.word	0xfffffffd
	.align		4
        /*0018*/ 	.word	0x00000000
	.align		4
        /*001c*/ 	.word	0xfffffffc


//--------------------- .text.gluon_wgmma         --------------------------
	.section	.text.gluon_wgmma,"ax",@progbits
	.align	128
        .global         gluon_wgmma
        .type           gluon_wgmma,@function
        .size           gluon_wgmma,(.L_x_52 - gluon_wgmma)
        .other          gluon_wgmma,@"STO_CUDA_ENTRY STV_DEFAULT"
gluon_wgmma:
.text.gluon_wgmma:
[----:B------:R-:W-:Y:S01]  /*0000*/  LDC R1, c[0x0][0x28] ;  /* 0x00000a00ff017b82 */ /* 0x000fe20000000800 */
[----:B------:R-:W1:Y:S07]  /*0010*/  S2R R0, SR_TID.X ;  /* 0x0000000000007919 */ /* 0x000e6e0000002100 */
[----:B------:R-:W2:Y:S01]  /*0020*/  S2UR UR4, SR_CgaCtaId ;  /* 0x00000000000479c3 */ /* 0x000ea20000008800 */
[----:B------:R-:W-:Y:S01]  /*0030*/  UMOV UR5, 0x400 ;  /* 0x0000040000057882 */ /* 0x000fe20000000000 */
[----:B------:R-:W-:Y:S01]  /*0040*/  ULDC UR7, c[0x0][0xc] ;  /* 0x0000030000077ab9 */ /* 0x000fe20000000800 */
[----:B------:R-:W-:Y:S01]  /*0050*/  ULDC.64 UR20, c[0x0][0x250] ;  /* 0x0000940000147ab9 */ /* 0x000fe20000000a00 */
[----:B------:R-:W-:Y:S04]  /*0060*/  BSSY B0, `(.L_x_0) ;  /* 0x000001e000007945 */ /* 0x000fe80003800000 */
[----:B------:R-:W3:Y:S08]  /*0070*/  LDC R3, c[0x0][0x228] ;  /* 0x00008a00ff037b82 */ /* 0x000ef00000000800 */
[----:B------:R-:W4:Y:S08]  /*0080*/  LDC R10, c[0x0][0x230] ;  /* 0x00008c00ff0a7b82 */ /* 0x000f300000000800 */
[----:B------:R-:W-:Y:S01]  /*0090*/  S2UR UR28, SR_CTAID.Y ;  /* 0x00000000001c79c3 */ /* 0x000fe20000002600 */
[----:B--2---:R-:W-:-:S03]  /*00a0*/  ULEA UR5, UR4, UR5, 0x18 ;  /* 0x0000000504057291 */ /* 0x004fc6000f8ec03f */
[----:B------:R-:W-:Y:S01]  /*00b0*/  ULDC UR4, c[0x0][0x10] ;  /* 0x0000040000047ab9 */ /* 0x000fe20000000800 */
[----:B-1----:R-:W-:-:S03]  /*00c0*/  LOP3.LUT R2, R0, 0x7f, RZ, 0xc0, !PT ;  /* 0x0000007f00027812 */ /* 0x002fc600078ec0ff */
[----:B------:R-:W1:Y:S01]  /*00d0*/  S2UR UR6, SR_CTAID.Z ;  /* 0x00000000000679c3 */ /* 0x000e620000002700 */
[----:B---3--:R-:W-:Y:S01]  /*00e0*/  VIADD R3, R3, 0xffffffff ;  /* 0xffffffff03037836 */ /* 0x008fe20000000000 */
[C---:B------:R-:W-:Y:S02]  /*00f0*/  ISETP.GE.U32.AND P0, PT, R2.reuse, 0x20, PT ;  /* 0x000000200200780c */ /* 0x040fe40003f06070 */
[C---:B------:R-:W-:Y:S02]  /*0100*/  ISETP.NE.U32.AND P2, PT, R2.reuse, RZ, PT ;  /* 0x000000ff0200720c */ /* 0x040fe40003f45070 */
[----:B------:R-:W-:Y:S02]  /*0110*/  LEA R12, R2, UR5, 0x2 ;  /* 0x00000005020c7c11 */ /* 0x000fe4000f8e10ff */
[----:B------:R-:W2:Y:S01]  /*0120*/  S2UR UR29, SR_CTAID.X ;  /* 0x00000000001d79c3 */ /* 0x000ea20000002500 */
[----:B----4-:R-:W-:-:S06]  /*0130*/  VIADD R11, R10, 0xffffffff ;  /* 0xffffffff0a0b7836 */ /* 0x010fcc0000000000 */
[----:B------:R3:W-:Y:S01]  /*0140*/  @!P0 STS [R12], RZ ;  /* 0x000000ff0c008388 */ /* 0x0007e20000000800 */
[----:B------:R-:W-:-:S03]  /*0150*/  NOP ;  /* 0x0000000000007918 */ /* 0x000fc60000000000 */
[----:B------:R3:W-:Y:S01]  /*0160*/  @!P2 STS [UR5+0x24], R3 ;  /* 0x00002403ff00a988 */ /* 0x0007e20008000805 */
[----:B-1----:R-:W-:-:S03]  /*0170*/  UIMAD UR4, UR6, UR4, UR28 ;  /* 0x00000004060472a4 */ /* 0x002fc6000f8e021c */
[----:B------:R3:W-:Y:S01]  /*0180*/  @!P2 STS [UR5+0x20], R11 ;  /* 0x0000200bff00a988 */ /* 0x0007e20008000805 */
[----:B--2---:R-:W-:-:S04]  /*0190*/  UIMAD UR4, UR4, UR7, UR29 ;  /* 0x00000007040472a4 */ /* 0x004fc8000f8e021d */
[----:B------:R-:W-:-:S04]  /*01a0*/  UIMAD UR4, UR4, 0x180, URZ ;  /* 0x00000180040478a4 */ /* 0x000fc8000f8e023f */
[----:B------:R-:W-:-:S04]  /*01b0*/  UIADD3 UR16, UP0, UR4, UR20, URZ ;  /* 0x0000001404107290 */ /* 0x000fc8000ff1e03f */
[----:B------:R-:W-:Y:S01]  /*01c0*/  ULEA.HI.X.SX32 UR17, UR4, UR21, 0x1, UP0 ;  /* 0x0000001504117291 */ /* 0x000fe200080f0e3f */
[----:B---3--:R-:W-:Y:S11]  /*01d0*/  @P2 BRA `(.L_x_1) ;  /* 0x0000000000182947 */ /* 0x008ff60003800000 */
[----:B------:R-:W1:Y:S01]  /*01e0*/  LDS R4, [UR5+0x8] ;  /* 0x00000805ff047984 */ /* 0x000e620008000800 */
[----:B------:R-:W2:Y:S01]  /*01f0*/  LDC.64 R6, c[0x0][0x210] ;  /* 0x00008400ff067b82 */ /* 0x000ea20000000a00 */
[----:B------:R-:W-:Y:S02]  /*0200*/  IMAD.MOV.U32 R5, RZ, RZ, 0x70 ;  /* 0x00000070ff057424 */ /* 0x000fe400078e00ff */
[----:B--2---:R2:W-:Y:S03]  /*0210*/  STS.64 [UR5], R6 ;  /* 0x00000006ff007988 */ /* 0x0045e60008000a05 */
[----:B-1----:R-:W-:-:S05]  /*0220*/  LOP3.LUT R4, R4, 0x10, R5, 0xd8, !PT ;  /* 0x0000001004047812 */ /* 0x002fca00078ed805 */
[----:B------:R2:W-:Y:S02]  /*0230*/  STS [UR5+0x8], R4 ;  /* 0x00000804ff007988 */ /* 0x0005e40008000805 */
.L_x_1:
[----:B------:R-:W-:Y:S05]  /*0240*/  BSYNC B0 ;  /* 0x0000000000007941 */ /* 0x000fea0003800000 */
.L_x_0:
[----:B------:R-:W-:Y:S04]  /*0250*/  BSSY B0, `(.L_x_2) ;  /* 0x000000a000007945 */ /* 0x000fe80003800000 */
[----:B------:R-:W-:Y:S05]  /*0260*/  @P2 BRA `(.L_x_3) ;  /* 0x0000000000202947 */ /* 0x000fea0003800000 */
[----:B--2---:R-:W1:Y:S01]  /*0270*/  LDS R4, [UR5+0x34] ;  /* 0x00003405ff047984 */ /* 0x004e620008000800 */
[----:B------:R-:W-:Y:S02]  /*0280*/  IMAD.MOV.U32 R5, RZ, RZ, 0x1f000000 ;  /* 0x1f000000ff057424 */ /* 0x000fe400078e00ff */
[----:B------:R-:W-:Y:S01]  /*0290*/  @!P2 IMAD.MOV.U32 R6, RZ, RZ, 0x3f ;  /* 0x0000003fff06a424 */ /* 0x000fe200078e00ff */
[----:B------:R-:W2:Y:S02]  /*02a0*/  @!P2 LDS R7, [UR5+0x38] ;  /* 0x00003805ff07a984 */ /* 0x000ea40008000800 */
[----:B-1----:R-:W-:Y:S02]  /*02b0*/  LOP3.LUT R4, R4, 0xff000000, R5, 0xb8, !PT ;  /* 0xff00000004047812 */ /* 0x002fe400078eb805 */
[----:B--2---:R-:W-:-:S03]  /*02c0*/  @!P2 LOP3.LUT R5, R7, 0xff, R6, 0xb8, !PT ;  /* 0x000000ff0705a812 */ /* 0x004fc600078eb806 */
[----:B------:R1:W-:Y:S04]  /*02d0*/  STS [UR5+0x34], R4 ;  /* 0x00003404ff007988 */ /* 0x0003e80008000805 */
[----:B------:R1:W-:Y:S02]  /*02e0*/  @!P2 STS [UR5+0x38], R5 ;  /* 0x00003805ff00a988 */ /* 0x0003e40008000805 */
.L_x_3:
[----:B------:R-:W-:Y:S05]  /*02f0*/  BSYNC B0 ;  /* 0x0000000000007941 */ /* 0x000fea0003800000 */
.L_x_2:
[----:B------:R-:W-:Y:S04]  /*0300*/  BSSY B0, `(.L_x_4) ;  /* 0x000000e000007945 */ /* 0x000fe80003800000 */
[----:B------:R-:W-:Y:S05]  /*0310*/  @P2 BRA `(.L_x_5) ;  /* 0x0000000000302947 */ /* 0x000fea0003800000 */
[----:B-1----:R-:W1:Y:S01]  /*0320*/  LDS R5, [UR5+0x34] ;  /* 0x00003405ff057984 */ /* 0x002e620008000800 */
[----:B--2---:R-:W2:Y:S03]  /*0330*/  LDC.64 R6, c[0x0][0x238] ;  /* 0x00008e00ff067b82 */ /* 0x004ea60000000a00 */
[----:B------:R-:W3:Y:S01]  /*0340*/  LDS R4, [UR5+0x1c] ;  /* 0x00001c05ff047984 */ /* 0x000ee20008000800 */
[C---:B--2---:R-:W-:Y:S01]  /*0350*/  SHF.L.U64.HI R7, R6.reuse, 0x1, R7 ;  /* 0x0000000106077819 */ /* 0x044fe20000010207 */
[----:B------:R-:W-:-:S03]  /*0360*/  IMAD.SHL.U32 R6, R6, 0x2, RZ ;  /* 0x0000000206067824 */ /* 0x000fc600078e00ff */
[--C-:B------:R-:W-:Y:S02]  /*0370*/  SHF.R.U32.HI R9, RZ, 0x4, R7.reuse ;  /* 0x00000004ff097819 */ /* 0x100fe40000011607 */
[----:B------:R-:W-:-:S05]  /*0380*/  SHF.R.U64 R6, R6, 0x4, R7 ;  /* 0x0000000406067819 */ /* 0x000fca0000001207 */
[----:B------:R4:W-:Y:S01]  /*0390*/  STS [UR5+0xc], R6 ;  /* 0x00000c06ff007988 */ /* 0x0009e20008000805 */
[----:B-1----:R-:W-:Y:S02]  /*03a0*/  LOP3.LUT R5, R5, 0x7, RZ, 0xb8, !PT ;  /* 0x0000000705057812 */ /* 0x002fe400078eb8ff */
[----:B---3--:R-:W-:-:S03]  /*03b0*/  LOP3.LUT R4, R4, 0xf, R9, 0xb8, !PT ;  /* 0x0000000f04047812 */ /* 0x008fc600078eb809 */
[----:B------:R4:W-:Y:S04]  /*03c0*/  STS [UR5+0x34], R5 ;  /* 0x00003405ff007988 */ /* 0x0009e80008000805 */
[----:B------:R4:W-:Y:S02]  /*03d0*/  STS [UR5+0x1c], R4 ;  /* 0x00001c04ff007988 */ /* 0x0009e40008000805 */
.L_x_5:
[----:B------:R-:W-:Y:S05]  /*03e0*/  BSYNC B0 ;  /* 0x0000000000007941 */ /* 0x000fea0003800000 */
.L_x_4:
[----:B------:R-:W-:Y:S04]  /*03f0*/  BSSY B1, `(.L_x_6) ;  /* 0x000001b000017945 */ /* 0x000fe80003800000 */
[----:B------:R-:W-:Y:S01]  /*0400*/  BSSY B0, `(.L_x_7) ;  /* 0x0000016000007945 */ /* 0x000fe20003800000 */
[----:B--2---:R-:W-:-:S03]  /*0410*/  IMAD.MOV.U32 R7, RZ, RZ, RZ ;  /* 0x000000ffff077224 */ /* 0x004fc600078e00ff */
[----:B------:R-:W-:Y:S05]  /*0420*/  @P2 BRA `(.L_x_8) ;  /* 0x0000000000202947 */ /* 0x000fea0003800000 */
[----:B-1--4-:R-:W1:Y:S02]  /*0430*/  LDS R4, [UR5+0x34] ;  /* 0x00003405ff047984 */ /* 0x012e640008000800 */
[----:B-1----:R-:W-:-:S05]  /*0440*/  LOP3.LUT R4, R4, 0x38, RZ, 0xb8, !PT ;  /* 0x0000003804047812 */ /* 0x002fca00078eb8ff */
[----:B------:R1:W-:Y:S01]  /*0450*/  STS [UR5+0x34], R4 ;  /* 0x00003404ff007988 */ /* 0x0003e20008000805 */
[----:B------:R-:W-:Y:S05]  /*0460*/  @P2 BRA `(.L_x_9) ;  /* 0x0000000000202947 */ /* 0x000fea0003800000 */
[----:B-1----:R-:W1:Y:S01]  /*0470*/  LDS R4, [UR5+0x8] ;  /* 0x00000805ff047984 */ /* 0x002e620008000800 */
[----:B------:R-:W-:-:S05]  /*0480*/  IMAD.MOV.U32 R5, RZ, RZ, 0x780 ;  /* 0x00000780ff057424 */ /* 0x000fca00078e00ff */
[----:B-1----:R-:W-:-:S05]  /*0490*/  LOP3.LUT R4, R4, 0x300, R5, 0xd8, !PT ;  /* 0x0000030004047812 */ /* 0x002fca00078ed805 */
[----:B------:R2:W-:Y:S02]  /*04a0*/  STS [UR5+0x8], R4 ;  /* 0x00000804ff007988 */ /* 0x0005e40008000805 */
.L_x_8:
[----:B------:R-:W-:Y:S05]  /*04b0*/  @P2 BRA `(.L_x_10) ;  /* 0x0000000000282947 */ /* 0x000fea0003800000 */
[----:B-12-4-:R-:W1:Y:S02]  /*04c0*/  LDS R4, [UR5+0x8] ;  /* 0x00000805ff047984 */ /* 0x016e640008000800 */
[----:B-1----:R-:W-:-:S05]  /*04d0*/  LOP3.LUT R4, R4, 0x1800, RZ, 0xb8, !PT ;  /* 0x0000180004047812 */ /* 0x002fca00078eb8ff */
[----:B------:R2:W-:Y:S02]  /*04e0*/  STS [UR5+0x8], R4 ;  /* 0x00000804ff007988 */ /* 0x0005e40008000805 */
.L_x_9:
[----:B------:R-:W-:Y:S05]  /*04f0*/  @P2 BREAK B0 ;  /* 0x0000000000002942 */ /* 0x000fea0003800000 */
[----:B------:R-:W-:Y:S05]  /*0500*/  @P2 BRA `(.L_x_11) ;  /* 0x0000000000242947 */ /* 0x000fea0003800000 */
[----:B------:R-:W3:Y:S01]  /*0510*/  LDS R5, [UR5+0x8] ;  /* 0x00000805ff057984 */ /* 0x000ee20008000800 */
[----:B-12---:R-:W-:-:S05]  /*0520*/  IMAD.MOV.U32 R4, RZ, RZ, 0x6000 ;  /* 0x00006000ff047424 */ /* 0x006fca00078e00ff */
[----:B---3--:R-:W-:-:S04]  /*0530*/  LOP3.LUT R4, R5, 0x4000, R4, 0xd8, !PT ;  /* 0x0000400005047812 */ /* 0x008fc800078ed804 */
[----:B------:R-:W-:-:S05]  /*0540*/  LOP3.LUT R4, R4, 0x400000, RZ, 0xb8, !PT ;  /* 0x0040000004047812 */ /* 0x000fca00078eb8ff */
[----:B------:R3:W-:Y:S02]  /*0550*/  STS [UR5+0x8], R4 ;  /* 0x00000804ff007988 */ /* 0x0007e40008000805 */
.L_x_10:
[----:B------:R-:W-:Y:S05]  /*0560*/  BSYNC B0 ;  /* 0x0000000000007941 */ /* 0x000fea0003800000 */
.L_x_7:
[----:B-1234-:R-:W1:Y:S02]  /*0570*/  @!P2 LDS R4, [UR5+0x8] ;  /* 0x00000805ff04a984 */ /* 0x01ee640008000800 */
[----:B-1----:R-:W-:-:S05]  /*0580*/  @!P2 LOP3.LUT R4, R4, 0x8000, RZ, 0xb8, !PT ;  /* 0x000080000404a812 */ /* 0x002fca00078eb8ff */
[----:B------:R3:W-:Y:S02]  /*0590*/  @!P2 STS [UR5+0x8], R4 ;  /* 0x00000804ff00a988 */ /* 0x0007e40008000805 */
.L_x_11:
[----:B------:R-:W-:Y:S05]  /*05a0*/  BSYNC B1 ;  /* 0x0000000000017941 */ /* 0x000fea0003800000 */
.L_x_6:
[----:B------:R-:W-:Y:S05]  /*05b0*/  WARPSYNC.ALL ;  /* 0x0000000000007948 */ /* 0x000fea0003800000 */
[----:B------:R-:W4:Y:S02]  /*05c0*/  LDC R6, c[0x0][0x22c] ;  /* 0x00008b00ff067b82 */ /* 0x000f240000000800 */
[----:B----4-:R-:W-:Y:S01]  /*05d0*/  VIADD R6, R6, 0xffffffff ;  /* 0xffffffff06067836 */ /* 0x010fe20000000000 */
[----:B------:R-:W-:Y:S06]  /*05e0*/  @P0 BRA `(.L_x_12) ;  /* 0x0000000000280947 */ /* 0x000fec0003800000 */
[----:B-123--:R-:W1:Y:S01]  /*05f0*/  S2R R4, SR_LANEID ;  /* 0x0000000000047919 */ /* 0x00ee620000000000 */
[----:B------:R-:W-:Y:S05]  /*0600*/  WARPSYNC.ALL ;  /* 0x0000000000007948 */ /* 0x000fea0003800000 */
[----:B-1----:R-:W-:-:S05]  /*0610*/  IMAD.SHL.U32 R8, R4, 0x4, RZ ;  /* 0x0000000404087824 */ /* 0x002fca00078e00ff */
[----:B------:R-:W1:Y:S01]  /*0620*/  LDS R9, [R8+UR5] ;  /* 0x0000000508097984 */ /* 0x000e620008000800 */
[----:B------:R-:W-:-:S05]  /*0630*/  IADD3 R4, P1, R8, UR16, RZ ;  /* 0x0000001008047c10 */ /* 0x000fca000ff3e0ff */
[----:B------:R-:W-:-:S05]  /*0640*/  IMAD.X R5, RZ, RZ, UR17, P1 ;  /* 0x00000011ff057e24 */ /* 0x000fca00088e06ff */
[----:B-1----:R4:W5:Y:S01]  /*0650*/  ATOMG.E.EXCH.STRONG.GPU PT, RZ, [R4], R9 ;  /* 0x0000000904ff73a8 */ /* 0x00296200041ee100 */
[----:B------:R-:W-:-:S04]  /*0660*/  DEPBAR {5,4,3,2,1,0} ;  /* 0x0000003f0000791a */ /* 0x000fc80000000000 */
[----:B------:R4:W-:Y:S01]  /*0670*/  UTMACCTL.IV [UR16] ;  /* 0x00000000100079b9 */ /* 0x0009e20008000000 */
[----:B------:R-:W-:Y:S01]  /*0680*/  NOP ;  /* 0x0000000000007918 */ /* 0x000fe20000000000 */
.L_x_12:
[----:B------:R-:W-:Y:S05]  /*0690*/  @P0 BRA `(.L_x_13) ;  /* 0x00000000000c0947 */ /* 0x000fea0003800000 */
[----:B------:R0:W-:Y:S01]  /*06a0*/  UTMACMDFLUSH ;  /* 0x00000000000079b7 */ /* 0x0001e20000000000 */
[----:B------:R-:W-:Y:S05]  /*06b0*/  @P0 BRA `(.L_x_13) ;  /* 0x0000000000040947 */ /* 0x000fea0003800000 */
[----:B------:R-:W-:-:S04]  /*06c0*/  DEPBAR.LE SB0, 0x0 ;  /* 0x000080000000791a */ /* 0x000fc80000000000 */
.L_x_13:
[----:B------:R-:W-:Y:S05]  /*06d0*/  WARPSYNC.ALL ;  /* 0x0000000000007948 */ /* 0x000fea0003800000 */
[----:B-----5:R-:W-:Y:S06]  /*06e0*/  BAR.SYNC.DEFER_BLOCKING 0x0 ;  /* 0x0000000000007b1d */ /* 0x020fec0000010000 */
[----:B------:R-:W-:Y:S02]  /*06f0*/  BSSY B1, `(.L_x_14) ;  /* 0x000000b000017945 */ /* 0x000fe40003800000 */
[----:B------:R-:W-:Y:S06]  /*0700*/  BAR.SYNC.DEFER_BLOCKING 0x0 ;  /* 0x0000000000007b1d */ /* 0x000fec0000010000 */
[----:B------:R5:W-:Y:S01]  /*0710*/  @!P0 STS [R12], RZ ;  /* 0x000000ff0c008388 */ /* 0x000be20000000800 */
[----:B------:R-:W-:Y:S01]  /*0720*/  NOP ;  /* 0x0000000000007918 */ /* 0x000fe20000000000 */
[----:B------:R-:W-:Y:S05]  /*0730*/  @P2 BRA `(.L_x_15) ;  /* 0x0000000000182947 */ /* 0x000fea0003800000 */
[----:B-1234-:R-:W1:Y:S01]  /*0740*/  LDS R4, [UR5+0x8] ;  /* 0x00000805ff047984 */ /* 0x01ee620008000800 */
[----:B------:R-:W2:Y:S01]  /*0750*/  LDC.64 R8, c[0x0][0x218] ;  /* 0x00008600ff087b82 */ /* 0x000ea20000000a00 */
[----:B------:R-:W-:Y:S02]  /*0760*/  IMAD.MOV.U32 R5, RZ, RZ, 0x70 ;  /* 0x00000070ff057424 */ /* 0x000fe400078e00ff */
[----:B--2---:R2:W-:Y:S03]  /*0770*/  STS.64 [UR5], R8 ;  /* 0x00000008ff007988 */ /* 0x0045e60008000a05 */
[----:B-1----:R-:W-:-:S05]  /*0780*/  LOP3.LUT R4, R4, 0x10, R5, 0xd8, !PT ;  /* 0x0000001004047812 */ /* 0x002fca00078ed805 */
[----:B------:R2:W-:Y:S02]  /*0790*/  STS [UR5+0x8], R4 ;  /* 0x00000804ff007988 */ /* 0x0005e40008000805 */
.L_x_15:
[----:B----4-:R-:W-:Y:S05]  /*07a0*/  BSYNC B1 ;  /* 0x0000000000017941 */ /* 0x010fea0003800000 */
.L_x_14:
[----:B------:R-:W-:Y:S04]  /*07b0*/  BSSY B1, `(.L_x_16) ;  /* 0x000000a000017945 */ /* 0x000fe80003800000 */
[----:B------:R-:W-:Y:S05]  /*07c0*/  @P2 BRA `(.L_x_17) ;  /* 0x0000000000202947 */ /* 0x000fea0003800000 */
[----:B-123--:R-:W1:Y:S01]  /*07d0*/  LDS R4, [UR5+0x34] ;  /* 0x00003405ff047984 */ /* 0x00ee620008000800 */
[----:B------:R-:W-:Y:S02]  /*07e0*/  IMAD.MOV.U32 R5, RZ, RZ, 0x3f000000 ;  /* 0x3f000000ff057424 */ /* 0x000fe400078e00ff */
[----:B------:R-:W-:Y:S01]  /*07f0*/  @!P2 IMAD.MOV.U32 R8, RZ, RZ, 0x1f ;  /* 0x0000001fff08a424 */ /* 0x000fe200078e00ff */
[----:B------:R-:W2:Y:S02]  /*0800*/  @!P2 LDS R9, [UR5+0x38] ;  /* 0x00003805ff09a984 */ /* 0x000ea40008000800 */
[----:B-1----:R-:W-:Y:S02]  /*0810*/  LOP3.LUT R4, R4, 0xff000000, R5, 0xb8, !PT ;  /* 0xff00000004047812 */ /* 0x002fe400078eb805 */
[----:B--2---:R-:W-:-:S03]  /*0820*/  @!P2 LOP3.LUT R5, R9, 0xff, R8, 0xb8, !PT ;  /* 0x000000ff0905a812 */ /* 0x004fc600078eb808 */
[----:B------:R4:W-:Y:S04]  /*0830*/  STS [UR5+0x34], R4 ;  /* 0x00003404ff007988 */ /* 0x0009e80008000805 */
[----:B------:R4:W-:Y:S02]  /*0840*/  @!P2 STS [UR5+0x38], R5 ;  /* 0x00003805ff00a988 */ /* 0x0009e40008000805 */
.L_x_17:
[----:B------:R-:W-:Y:S05]  /*0850*/  BSYNC B1 ;  /* 0x0000000000017941 */ /* 0x000fea0003800000 */
.L_x_16:
[----:B------:R-:W-:Y:S04]  /*0860*/  BSSY B1, `(.L_x_18) ;  /* 0x0000004000017945 */ /* 0x000fe80003800000 */
[----:B------:R-:W-:Y:S05]  /*0870*/  @P2 BRA `(.L_x_19) ;  /* 0x0000000000082947 */ /* 0x000fea0003800000 */
[----:B------:R1:W-:Y:S04]  /*0880*/  STS [UR5+0x24], R11 ;  /* 0x0000240bff007988 */ /* 0x0003e80008000805 */
[----:B------:R1:W-:Y:S02]  /*0890*/  STS [UR5+0x20], R6 ;  /* 0x00002006ff007988 */ /* 0x0003e40008000805 */
.L_x_19:
[----:B------:R-:W-:Y:S05]  /*08a0*/  BSYNC B1 ;  /* 0x0000000000017941 */ /* 0x000fea0003800000 */
.L_x_18:
[----:B------:R-:W-:Y:S04]  /*08b0*/  BSSY B1, `(.L_x_20) ;  /* 0x000000e000017945 */ /* 0x000fe80003800000 */
[----:B------:R-:W-:Y:S05]  /*08c0*/  @P2 BRA `(.L_x_21) ;  /* 0x0000000000302947 */ /* 0x000fea0003800000 */
[----:B----4-:R-:W4:Y:S01]  /*08d0*/  LDS R5, [UR5+0x34] ;  /* 0x00003405ff057984 */ /* 0x010f220008000800 */
[----:B--2---:R-:W2:Y:S03]  /*08e0*/  LDC.64 R8, c[0x0][0x240] ;  /* 0x00009000ff087b82 */ /* 0x004ea60000000a00 */
[----:B-1-3--:R-:W1:Y:S01]  /*08f0*/  LDS R4, [UR5+0x1c] ;  /* 0x00001c05ff047984 */ /* 0x00ae620008000800 */
[C---:B--2---:R-:W-:Y:S01]  /*0900*/  SHF.L.U64.HI R9, R8.reuse, 0x1, R9 ;  /* 0x0000000108097819 */ /* 0x044fe20000010209 */
[----:B------:R-:W-:-:S03]  /*0910*/  IMAD.SHL.U32 R8, R8, 0x2, RZ ;  /* 0x0000000208087824 */ /* 0x000fc600078e00ff */
[--C-:B------:R-:W-:Y:S02]  /*0920*/  SHF.R.U32.HI R11, RZ, 0x4, R9.reuse ;  /* 0x00000004ff0b7819 */ /* 0x100fe40000011609 */
[----:B------:R-:W-:-:S05]  /*0930*/  SHF.R.U64 R8, R8, 0x4, R9 ;  /* 0x0000000408087819 */ /* 0x000fca0000001209 */
[----:B------:R2:W-:Y:S01]  /*0940*/  STS [UR5+0xc], R8 ;  /* 0x00000c08ff007988 */ /* 0x0005e20008000805 */
[----:B----4-:R-:W-:Y:S02]  /*0950*/  LOP3.LUT R5, R5, 0x7, RZ, 0xb8, !PT ;  /* 0x0000000705057812 */ /* 0x010fe400078eb8ff */
[----:B-1----:R-:W-:-:S03]  /*0960*/  LOP3.LUT R4, R4, 0xf, R11, 0xb8, !PT ;  /* 0x0000000f04047812 */ /* 0x002fc600078eb80b */
[----:B------:R2:W-:Y:S04]  /*0970*/  STS [UR5+0x34], R5 ;  /* 0x00003405ff007988 */ /* 0x0005e80008000805 */
[----:B------:R2:W-:Y:S02]  /*0980*/  STS [UR5+0x1c], R4 ;  /* 0x00001c04ff007988 */ /* 0x0005e40008000805 */
.L_x_21:
[----:B------:R-:W-:Y:S05]  /*0990*/  BSYNC B1 ;  /* 0x0000000000017941 */ /* 0x000fea0003800000 */
.L_x_20:
[----:B------:R-:W-:Y:S04]  /*09a0*/  BSSY B2, `(.L_x_22) ;  /* 0x000001a000027945 */ /* 0x000fe80003800000 */
[----:B------:R-:W-:Y:S04]  /*09b0*/  BSSY B1, `(.L_x_23) ;  /* 0x0000015000017945 */ /* 0x000fe80003800000 */
[----:B------:R-:W-:Y:S05]  /*09c0*/  @P2 BRA `(.L_x_24) ;  /* 0x0000000000202947 */ /* 0x000fea0003800000 */
[----:B-1234-:R-:W1:Y:S02]  /*09d0*/  LDS R4, [UR5+0x34] ;  /* 0x00003405ff047984 */ /* 0x01ee640008000800 */
[----:B-1----:R-:W-:-:S05]  /*09e0*/  LOP3.LUT R4, R4, 0x38, RZ, 0xb8, !PT ;  /* 0x0000003804047812 */ /* 0x002fca00078eb8ff */
[----:B------:R1:W-:Y:S01]  /*09f0*/  STS [UR5+0x34], R4 ;  /* 0x00003404ff007988 */ /* 0x0003e20008000805 */
[----:B------:R-:W-:Y:S05]  /*0a00*/  @P2 BRA `(.L_x_25) ;  /* 0x0000000000202947 */ /* 0x000fea0003800000 */
[----:B-1----:R-:W1:Y:S01]  /*0a10*/  LDS R4, [UR5+0x8] ;  /* 0x00000805ff047984 */ /* 0x002e620008000800 */
[----:B------:R-:W-:-:S05]  /*0a20*/  IMAD.MOV.U32 R5, RZ, RZ, 0x780 ;  /* 0x00000780ff057424 */ /* 0x000fca00078e00ff */
[----:B-1----:R-:W-:-:S05]  /*0a30*/  LOP3.LUT R4, R4, 0x300, R5, 0xd8, !PT ;  /* 0x0000030004047812 */ /* 0x002fca00078ed805 */
[----:B------:R1:W-:Y:S02]  /*0a40*/  STS [UR5+0x8], R4 ;  /* 0x00000804ff007988 */ /* 0x0003e40008000805 */
.L_x_24:
[----:B------:R-:W-:Y:S05]  /*0a50*/  @P2 BRA `(.L_x_26) ;  /* 0x0000000000282947 */ /* 0x000fea0003800000 */
[----:B-1234-:R-:W1:Y:S02]  /*0a60*/  LDS R4, [UR5+0x8] ;  /* 0x00000805ff047984 */ /* 0x01ee640008000800 */
[----:B-1----:R-:W-:-:S05]  /*0a70*/  LOP3.LUT R4, R4, 0x1800, RZ, 0xb8, !PT ;  /* 0x0000180004047812 */ /* 0x002fca00078eb8ff */
[----:B------:R2:W-:Y:S02]  /*0a80*/  STS [UR5+0x8], R4 ;  /* 0x00000804ff007988 */ /* 0x0005e40008000805 */
.L_x_25:
[----:B------:R-:W-:Y:S05]  /*0a90*/  @P2 BREAK B1 ;  /* 0x0000000000012942 */ /* 0x000fea0003800000 */
[----:B------:R-:W-:Y:S05]  /*0aa0*/  @P2 BRA `(.L_x_27) ;  /* 0x0000000000242947 */ /* 0x000fea0003800000 */
[----:B-12---:R-:W1:Y:S01]  /*0ab0*/  LDS R4, [UR5+0x8] ;  /* 0x00000805ff047984 */ /* 0x006e620008000800 */
[----:B------:R-:W-:-:S05]  /*0ac0*/  IMAD.MOV.U32 R5, RZ, RZ, 0x6000 ;  /* 0x00006000ff057424 */ /* 0x000fca00078e00ff */
[----:B-1----:R-:W-:-:S04]  /*0ad0*/  LOP3.LUT R4, R4, 0x6000, R5, 0xd8, !PT ;  /* 0x0000600004047812 */ /* 0x002fc800078ed805 */
[----:B------:R-:W-:-:S05]  /*0ae0*/  LOP3.LUT R4, R4, 0x400000, RZ, 0xb8, !PT ;  /* 0x0040000004047812 */ /* 0x000fca00078eb8ff */
[----:B------:R1:W-:Y:S02]  /*0af0*/  STS [UR5+0x8], R4 ;  /* 0x00000804ff007988 */ /* 0x0003e40008000805 */
.L_x_26:
[----:B------:R-:W-:Y:S05]  /*0b00*/  BSYNC B1 ;  /* 0x0000000000017941 */ /* 0x000fea0003800000 */
.L_x_23:
[----:B-1234-:R-:W1:Y:S02]  /*0b10*/  @!P2 LDS R4, [UR5+0x8] ;  /* 0x00000805ff04a984 */ /* 0x01ee640008000800 */
[----:B-1----:R-:W-:-:S05]  /*0b20*/  @!P2 LOP3.LUT R4, R4, 0x8000, RZ, 0xb8, !PT ;  /* 0x000080000404a812 */ /* 0x002fca00078eb8ff */
[----:B------:R3:W-:Y:S02]  /*0b30*/  @!P2 STS [UR5+0x8], R4 ;  /* 0x00000804ff00a988 */ /* 0x0007e40008000805 */
.L_x_27:
[----:B------:R-:W-:Y:S05]  /*0b40*/  BSYNC B2 ;  /* 0x0000000000027941 */ /* 0x000fea0003800000 */
.L_x_22:
[----:B------:R-:W-:Y:S05]  /*0b50*/  WARPSYNC.ALL ;  /* 0x0000000000007948 */ /* 0x000fea0003800000 */
[----:B------:R-:W-:-:S04]  /*0b60*/  UIADD3 UR19, UR4, 0x80, URZ ;  /* 0x0000008004137890 */ /* 0x000fc8000fffe03f */
[----:B------:R-:W-:-:S04]  /*0b70*/  UIADD3 UR18, UP0, UR19, UR20, URZ ;  /* 0x0000001413127290 */ /* 0x000fc8000ff1e03f */
[----:B------:R-:W-:Y:S01]  /*0b80*/  ULEA.HI.X.SX32 UR19, UR19, UR21, 0x1, UP0 ;  /* 0x0000001513137291 */ /* 0x000fe200080f0e3f */
[----:B------:R-:W-:Y:S11]  /*0b90*/  @P0 BRA `(.L_x_28) ;  /* 0x0000000000280947 */ /* 0x000ff60003800000 */
[----:B-123--:R-:W1:Y:S01]  /*0ba0*/  S2R R4, SR_LANEID ;  /* 0x0000000000047919 */ /* 0x00ee620000000000 */
[----:B------:R-:W-:Y:S05]  /*0bb0*/  WARPSYNC.ALL ;  /* 0x0000000000007948 */ /* 0x000fea0003800000 */
[----:B-1----:R-:W-:-:S05]  /*0bc0*/  IMAD.SHL.U32 R8, R4, 0x4, RZ ;  /* 0x0000000404087824 */ /* 0x002fca00078e00ff */
[----:B------:R-:W1:Y:S01]  /*0bd0*/  LDS R9, [R8+UR5] ;  /* 0x0000000508097984 */ /* 0x000e620008000800 */
[----:B------:R-:W-:-:S05]  /*0be0*/  IADD3 R4, P1, R8, UR18, RZ ;  /* 0x0000001208047c10 */ /* 0x000fca000ff3e0ff */
[----:B------:R-:W-:-:S05]  /*0bf0*/  IMAD.X R5, RZ, RZ, UR19, P1 ;  /* 0x00000013ff057e24 */ /* 0x000fca00088e06ff */
[----:B-1----:R4:W2:Y:S01]  /*0c00*/  ATOMG.E.EXCH.STRONG.GPU PT, RZ, [R4], R9 ;  /* 0x0000000904ff73a8 */ /* 0x0028a200041ee100 */
[----:B------:R-:W-:-:S04]  /*0c10*/  DEPBAR {5,4,3,2,1,0} ;  /* 0x0000003f0000791a */ /* 0x000fc80000000000 */
[----:B------:R4:W-:Y:S01]  /*0c20*/  UTMACCTL.IV [UR18] ;  /* 0x00000000120079b9 */ /* 0x0009e20008000000 */
[----:B------:R-:W-:Y:S01]  /*0c30*/  NOP ;  /* 0x0000000000007918 */ /* 0x000fe20000000000 */
.L_x_28:
[----:B------:R-:W-:Y:S05]  /*0c40*/  @P0 BRA `(.L_x_29) ;  /* 0x00000000000c0947 */ /* 0x000fea0003800000 */
[----:B------:R0:W-:Y:S01]  /*0c50*/  UTMACMDFLUSH ;  /* 0x00000000000079b7 */ /* 0x0001e20000000000 */
[----:B------:R-:W-:Y:S05]  /*0c60*/  @P0 BRA `(.L_x_29) ;  /* 0x0000000000040947 */ /* 0x000fea0003800000 */
[----:B------:R-:W-:-:S04]  /*0c70*/  DEPBAR.LE SB0, 0x0 ;  /* 0x000080000000791a */ /* 0x000fc80000000000 */
.L_x_29:
[----:B------:R-:W-:Y:S05]  /*0c80*/  WARPSYNC.ALL ;  /* 0x0000000000007948 */ /* 0x000fea0003800000 */
[----:B--2---:R-:W-:Y:S06]  /*0c90*/  BAR.SYNC.DEFER_BLOCKING 0x0 ;  /* 0x0000000000007b1d */ /* 0x004fec0000010000 */
[----:B------:R-:W-:Y:S02]  /*0ca0*/  BSSY B2, `(.L_x_30) ;  /* 0x000000b000027945 */ /* 0x000fe40003800000 */
[----:B------:R-:W-:Y:S06]  /*0cb0*/  BAR.SYNC.DEFER_BLOCKING 0x0 ;  /* 0x0000000000007b1d */ /* 0x000fec0000010000 */
[----:B------:R2:W-:Y:S01]  /*0cc0*/  @!P0 STS [R12], RZ ;  /* 0x000000ff0c008388 */ /* 0x0005e20000000800 */
[----:B------:R-:W-:Y:S01]  /*0cd0*/  NOP ;  /* 0x0000000000007918 */ /* 0x000fe20000000000 */
[----:B------:R-:W-:Y:S05]  /*0ce0*/  @P2 BRA `(.L_x_31) ;  /* 0x0000000000182947 */ /* 0x000fea0003800000 */
[----:B-1-34-:R-:W1:Y:S01]  /*0cf0*/  LDS R4, [UR5+0x8] ;  /* 0x00000805ff047984 */ /* 0x01ae620008000800 */
[----:B------:R-:W3:Y:S01]  /*0d00*/  LDC.64 R8, c[0x0][0x220] ;  /* 0x00008800ff087b82 */ /* 0x000ee20000000a00 */
[----:B------:R-:W-:Y:S02]  /*0d10*/  IMAD.MOV.U32 R5, RZ, RZ, 0x70 ;  /* 0x00000070ff057424 */ /* 0x000fe400078e00ff */
[----:B---3--:R3:W-:Y:S03]  /*0d20*/  STS.64 [UR5], R8 ;  /* 0x00000008ff007988 */ /* 0x0087e60008000a05 */
[----:B-1----:R-:W-:-:S05]  /*0d30*/  LOP3.LUT R4, R4, 0x10, R5, 0xd8, !PT ;  /* 0x0000001004047812 */ /* 0x002fca00078ed805 */
[----:B------:R3:W-:Y:S02]  /*0d40*/  STS [UR5+0x8], R4 ;  /* 0x00000804ff007988 */ /* 0x0007e40008000805 */
.L_x_31:
[----:B----4-:R-:W-:Y:S05]  /*0d50*/  BSYNC B2 ;  /* 0x0000000000027941 */ /* 0x010fea0003800000 */
.L_x_30:
[----:B------:R-:W-:Y:S04]  /*0d60*/  BSSY B3, `(.L_x_32) ;  /* 0x0000011000037945 */ /* 0x000fe80003800000 */
[----:B------:R-:W-:Y:S04]  /*0d70*/  BSSY B2, `(.L_x_33) ;  /* 0x000000e000027945 */ /* 0x000fe80003800000 */
[----:B------:R-:W-:Y:S05]  /*0d80*/  @P2 BRA `(.L_x_34) ;  /* 0x0000000000242947 */ /* 0x000fea0003800000 */
[----:B-1-3--:R-:W1:Y:S01]  /*0d90*/  LDS R4, [UR5+0x34] ;  /* 0x00003405ff047984 */ /* 0x00ae620008000800 */
[----:B------:R-:W-:-:S05]  /*0da0*/  IMAD.MOV.U32 R5, RZ, RZ, 0x3f000000 ;  /* 0x3f000000ff057424 */ /* 0x000fca00078e00ff */
[----:B-1----:R-:W-:-:S05]  /*0db0*/  LOP3.LUT R4, R4, 0xff000000, R5, 0xb8, !PT ;  /* 0xff00000004047812 */ /* 0x002fca00078eb805 */
[----:B------:R1:W-:Y:S01]  /*0dc0*/  STS [UR5+0x34], R4 ;  /* 0x00003404ff007988 */ /* 0x0003e20008000805 */
[----:B------:R-:W-:Y:S05]  /*0dd0*/  @P2 BRA `(.L_x_35) ;  /* 0x00000000001c2947 */ /* 0x000fea0003800000 */
[----:B-1----:R-:W1:Y:S01]  /*0de0*/  LDS R4, [UR5+0x38] ;  /* 0x00003805ff047984 */ /* 0x002e620008000800 */
[----:B------:R-:W-:-:S05]  /*0df0*/  IMAD.MOV.U32 R5, RZ, RZ, 0x3f ;  /* 0x0000003fff057424 */ /* 0x000fca00078e00ff */
[----:B-1----:R-:W-:-:S05]  /*0e00*/  LOP3.LUT R4, R4, 0xff, R5, 0xb8, !PT ;  /* 0x000000ff04047812 */ /* 0x002fca00078eb805 */
[----:B------:R4:W-:Y:S02]  /*0e10*/  STS [UR5+0x38], R4 ;  /* 0x00003804ff007988 */ /* 0x0009e40008000805 */
.L_x_34:
[----:B------:R-:W-:Y:S05]  /*0e20*/  @P2 BREAK B2 ;  /* 0x0000000000022942 */ /* 0x000fea0003800000 */
[----:B------:R-:W-:Y:S05]  /*0e30*/  @P2 BRA `(.L_x_36) ;  /* 0x00000000000c2947 */ /* 0x000fea0003800000 */
[----:B------:R1:W-:Y:S02]  /*0e40*/  STS [UR5+0x20], R6 ;  /* 0x00002006ff007988 */ /* 0x0003e40008000805 */
.L_x_35:
[----:B------:R-:W-:Y:S05]  /*0e50*/  BSYNC B2 ;  /* 0x0000000000027941 */ /* 0x000fea0003800000 */
.L_x_33:
[----:B------:R1:W-:Y:S02]  /*0e60*/  @!P2 STS [UR5+0x24], R3 ;  /* 0x00002403ff00a988 */ /* 0x0003e40008000805 */
.L_x_36:
[----:B------:R-:W-:Y:S05]  /*0e70*/  BSYNC B3 ;  /* 0x0000000000037941 */ /* 0x000fea0003800000 */
.L_x_32:
[----:B------:R-:W-:Y:S05]  /*0e80*/  WARPSYNC.ALL ;  /* 0x0000000000007948 */ /* 0x000fea0003800000 */
[----:B------:R-:W-:Y:S04]  /*0e90*/  BSSY B3, `(.L_x_37) ;  /* 0x000000e000037945 */ /* 0x000fe80003800000 */
[----:B------:R-:W-:Y:S05]  /*0ea0*/  @P2 BRA `(.L_x_38) ;  /* 0x0000000000302947 */ /* 0x000fea0003800000 */
[----:B-1-34-:R-:W1:Y:S01]  /*0eb0*/  LDS R4, [UR5+0x34] ;  /* 0x00003405ff047984 */ /* 0x01ae620008000800 */
[----:B------:R-:W3:Y:S03]  /*0ec0*/  LDC.64 R8, c[0x0][0x248] ;  /* 0x00009200ff087b82 */ /* 0x000ee60000000a00 */
[----:B------:R-:W4:Y:S01]  /*0ed0*/  LDS R3, [UR5+0x1c] ;  /* 0x00001c05ff037984 */ /* 0x000f220008000800 */
[C---:B---3--:R-:W-:Y:S01]  /*0ee0*/  SHF.L.U64.HI R6, R8.reuse, 0x1, R9 ;  /* 0x0000000108067819 */ /* 0x048fe20000010209 */
[----:B------:R-:W-:-:S03]  /*0ef0*/  IMAD.SHL.U32 R5, R8, 0x2, RZ ;  /* 0x0000000208057824 */ /* 0x000fc600078e00ff */
[--C-:B------:R-:W-:Y:S02]  /*0f00*/  SHF.R.U32.HI R8, RZ, 0x4, R6.reuse ;  /* 0x00000004ff087819 */ /* 0x100fe40000011606 */
[----:B------:R-:W-:-:S05]  /*0f10*/  SHF.R.U64 R5, R5, 0x4, R6 ;  /* 0x0000000405057819 */ /* 0x000fca0000001206 */
[----:B------:R3:W-:Y:S01]  /*0f20*/  STS [UR5+0xc], R5 ;  /* 0x00000c05ff007988 */ /* 0x0007e20008000805 */
[----:B-1----:R-:W-:Y:S02]  /*0f30*/  LOP3.LUT R4, R4, 0x7, RZ, 0xb8, !PT ;  /* 0x0000000704047812 */ /* 0x002fe400078eb8ff */
[----:B----4-:R-:W-:-:S03]  /*0f40*/  LOP3.LUT R3, R3, 0xf, R8, 0xb8, !PT ;  /* 0x0000000f03037812 */ /* 0x010fc600078eb808 */
[----:B------:R3:W-:Y:S04]  /*0f50*/  STS [UR5+0x34], R4 ;  /* 0x00003404ff007988 */ /* 0x0007e80008000805 */
[----:B------:R3:W-:Y:S02]  /*0f60*/  STS [UR5+0x1c], R3 ;  /* 0x00001c03ff007988 */ /* 0x0007e40008000805 */
.L_x_38:
[----:B------:R-:W-:Y:S05]  /*0f70*/  BSYNC B3 ;  /* 0x0000000000037941 */ /* 0x000fea0003800000 */
.L_x_37:
[----:B------:R-:W-:Y:S04]  /*0f80*/  BSSY B3, `(.L_x_39) ;  /* 0x000001a000037945 */ /* 0x000fe80003800000 */
[----:B------:R-:W-:Y:S04]  /*0f90*/  BSSY B4, `(.L_x_40) ;  /* 0x0000015000047945 */ /* 0x000fe80003800000 */
[----:B------:R-:W-:Y:S05]  /*0fa0*/  @P2 BRA `(.L_x_41) ;  /* 0x0000000000202947 */ /* 0x000fea0003800000 */
[----:B-1-3--:R-:W1:Y:S02]  /*0fb0*/  LDS R3, [UR5+0x34] ;  /* 0x00003405ff037984 */ /* 0x00ae640008000800 */
[----:B-1----:R-:W-:-:S05]  /*0fc0*/  LOP3.LUT R3, R3, 0x38, RZ, 0xb8, !PT ;  /* 0x0000003803037812 */ /* 0x002fca00078eb8ff */
[----:B------:R1:W-:Y:S01]  /*0fd0*/  STS [UR5+0x34], R3 ;  /* 0x00003403ff007988 */ /* 0x0003e20008000805 */
[----:B------:R-:W-:Y:S05]  /*0fe0*/  @P2 BRA `(.L_x_42) ;  /* 0x0000000000202947 */ /* 0x000fea0003800000 */
[----:B-1----:R-:W1:Y:S01]  /*0ff0*/  LDS R3, [UR5+0x8] ;  /* 0x00000805ff037984 */ /* 0x002e620008000800 */
[----:B----4-:R-:W-:-:S05]  /*1000*/  IMAD.MOV.U32 R4, RZ, RZ, 0x780 ;  /* 0x00000780ff047424 */ /* 0x010fca00078e00ff */
[----:B-1----:R-:W-:-:S05]  /*1010*/  LOP3.LUT R3, R3, 0x300, R4, 0xd8, !PT ;  /* 0x0000030003037812 */ /* 0x002fca00078ed804 */
[----:B------:R1:W-:Y:S02]  /*1020*/  STS [UR5+0x8], R3 ;  /* 0x00000803ff007988 */ /* 0x0003e40008000805 */
.L_x_41:
[----:B------:R-:W-:Y:S05]  /*1030*/  @P2 BRA `(.L_x_43) ;  /* 0x0000000000282947 */ /* 0x000fea0003800000 */
[----:B-1-3--:R-:W1:Y:S02]  /*1040*/  LDS R3, [UR5+0x8] ;  /* 0x00000805ff037984 */ /* 0x00ae640008000800 */
[----:B-1----:R-:W-:-:S05]  /*1050*/  LOP3.LUT R3, R3, 0x1800, RZ, 0xb8, !PT ;  /* 0x0000180003037812 */ /* 0x002fca00078eb8ff */
[----:B------:R3:W-:Y:S02]  /*1060*/  STS [UR5+0x8], R3 ;  /* 0x00000803ff007988 */ /* 0x0007e40008000805 */
.L_x_42:
[----:B------:R-:W-:Y:S05]  /*1070*/  @P2 BREAK B4 ;  /* 0x0000000000042942 */ /* 0x000fea0003800000 */
[----:B------:R-:W-:Y:S05]  /*1080*/  @P2 BRA `(.L_x_44) ;  /* 0x0000000000242947 */ /* 0x000fea0003800000 */
[----:B-1-3--:R-:W1:Y:S01]  /*1090*/  LDS R3, [UR5+0x8] ;  /* 0x00000805ff037984 */ /* 0x00ae620008000800 */
[----:B----4-:R-:W-:-:S05]  /*10a0*/  IMAD.MOV.U32 R4, RZ, RZ, 0x6000 ;  /* 0x00006000ff047424 */ /* 0x010fca00078e00ff */
[----:B-1----:R-:W-:-:S04]  /*10b0*/  LOP3.LUT R3, R3, 0x6000, R4, 0xd8, !PT ;  /* 0x0000600003037812 */ /* 0x002fc800078ed804 */
[----:B------:R-:W-:-:S05]  /*10c0*/  LOP3.LUT R3, R3, 0x400000, RZ, 0xb8, !PT ;  /* 0x0040000003037812 */ /* 0x000fca00078eb8ff */
[----:B------:R1:W-:Y:S02]  /*10d0*/  STS [UR5+0x8], R3 ;  /* 0x00000803ff007988 */ /* 0x0003e40008000805 */
.L_x_43:
[----:B------:R-:W-:Y:S05]  /*10e0*/  BSYNC B4 ;  /* 0x0000000000047941 */ /* 0x000fea0003800000 */
.L_x_40:
[----:B-1-3--:R-:W1:Y:S02]  /*10f0*/  @!P2 LDS R3, [UR5+0x8] ;  /* 0x00000805ff03a984 */ /* 0x00ae640008000800 */
[----:B-1----:R-:W-:-:S05]  /*1100*/  @!P2 LOP3.LUT R3, R3, 0x8000, RZ, 0xb8, !PT ;  /* 0x000080000303a812 */ /* 0x002fca00078eb8ff */
[----:B------:R1:W-:Y:S02]  /*1110*/  @!P2 STS [UR5+0x8], R3 ;  /* 0x00000803ff00a988 */ /* 0x0003e40008000805 */
.L_x_44:
[----:B------:R-:W-:Y:S05]  /*1120*/  BSYNC B3 ;  /* 0x0000000000037941 */ /* 0x000fea0003800000 */
.L_x_39:
[----:B------:R-:W-:Y:S05]  /*1130*/  WARPSYNC.ALL ;  /* 0x0000000000007948 */ /* 0x000fea0003800000 */
[----:B------:R-:W-:Y:S01]  /*1140*/  UIADD3 UR4, UR4, 0x100, URZ ;  /* 0x0000010004047890 */ /* 0x000fe2000fffe03f */
[----:B------:R-:W-:Y:S01]  /*1150*/  ISETP.GE.AND P1, PT, R10, 0x1, PT ;  /* 0x000000010a00780c */ /* 0x000fe20003f26270 */
[----:B------:R-:W-:Y:S01]  /*1160*/  IMAD.MOV.U32 R24, RZ, RZ, RZ ;  /* 0x000000ffff187224 */ /* 0x000fe200078e00ff */
[----:B------:R-:W-:Y:S01]  /*1170*/  SHF.R.U32.HI R8, RZ, 0x5, R0 ;  /* 0x00000005ff087819 */ /* 0x000fe20000011600 */
[----:B------:R-:W-:-:S04]  /*1180*/  UIADD3 UR20, UP0, UR4, UR20, URZ ;  /* 0x0000001404147290 */ /* 0x000fc8000ff1e03f */
[----:B------:R-:W-:Y:S01]  /*1190*/  ULEA.HI.X.SX32 UR21, UR4, UR21, 0x1, UP0 ;  /* 0x0000001504157291 */ /* 0x000fe200080f0e3f */
[----:B------:R-:W-:Y:S11]  /*11a0*/  @P0 BRA `(.L_x_45) ;  /* 0x0000000000280947 */ /* 0x000ff60003800000 */
[----:B-1-3--:R-:W1:Y:S01]  /*11b0*/  S2R R3, SR_LANEID ;  /* 0x0000000000037919 */ /* 0x00ae620000000000 */
[----:B------:R-:W-:Y:S05]  /*11c0*/  WARPSYNC.ALL ;  /* 0x0000000000007948 */ /* 0x000fea0003800000 */
[----:B-1----:R-:W-:-:S05]  /*11d0*/  IMAD.SHL.U32 R6, R3, 0x4, RZ ;  /* 0x0000000403067824 */ /* 0x002fca00078e00ff */
[----:B------:R-:W1:Y:S01]  /*11e0*/  LDS R3, [R6+UR5] ;  /* 0x0000000506037984 */ /* 0x000e620008000800 */
[----:B----4-:R-:W-:-:S05]  /*11f0*/  IADD3 R4, P3, R6, UR20, RZ ;  /* 0x0000001406047c10 */ /* 0x010fca000ff7e0ff */
[----:B------:R-:W-:-:S05]  /*1200*/  IMAD.X R5, RZ, RZ, UR21, P3 ;  /* 0x00000015ff057e24 */ /* 0x000fca00098e06ff */
[----:B-1----:R1:W3:Y:S01]  /*1210*/  ATOMG.E.EXCH.STRONG.GPU PT, RZ, [R4], R3 ;  /* 0x0000000304ff73a8 */ /* 0x0022e200041ee100 */
[----:B------:R-:W-:-:S04]  /*1220*/  DEPBAR {5,4,3,2,1,0} ;  /* 0x0000003f0000791a */ /* 0x000fc80000000000 */
[----:B------:R1:W-:Y:S01]  /*1230*/  UTMACCTL.IV [UR20] ;  /* 0x00000000140079b9 */ /* 0x0003e20008000000 */
[----:B------:R-:W-:Y:S01]  /*1240*/  NOP ;  /* 0x0000000000007918 */ /* 0x000fe20000000000 */
.L_x_45:
[----:B------:R-:W-:Y:S05]  /*1250*/  @P0 BRA `(.L_x_46) ;  /* 0x00000000000c0947 */ /* 0x000fea0003800000 */
[----:B------:R0:W-:Y:S01]  /*1260*/  UTMACMDFLUSH ;  /* 0x00000000000079b7 */ /* 0x0001e20000000000 */
[----:B------:R-:W-:Y:S05]  /*1270*/  @P0 BRA `(.L_x_46) ;  /* 0x0000000000040947 */ /* 0x000fea0003800000 */
[----:B------:R-:W-:-:S04]  /*1280*/  DEPBAR.LE SB0, 0x0 ;  /* 0x000080000000791a */ /* 0x000fc80000000000 */
.L_x_46:
[----:B------:R-:W-:Y:S05]  /*1290*/  WARPSYNC.ALL ;  /* 0x0000000000007948 */ /* 0x000fea0003800000 */
[----:B---3--:R-:W-:Y:S01]  /*12a0*/  BAR.SYNC.DEFER_BLOCKING 0x0 ;  /* 0x0000000000007b1d */ /* 0x008fe20000010000 */
[----:B------:R-:W-:Y:S01]  /*12b0*/  R2UR UR23, R8 ;  /* 0x00000000081772ca */ /* 0x000fe200000e0000 */
[----:B------:R-:W-:Y:S01]  /*12c0*/  USHF.L.U32 UR22, UR28, 0x7, URZ ;  /* 0x000000071c167899 */ /* 0x000fe2000800063f */
[----:B------:R-:W-:Y:S01]  /*12d0*/  IMAD.MOV.U32 R25, RZ, RZ, RZ ;  /* 0x000000ffff197224 */ /* 0x000fe200078e00ff */
[----:B------:R-:W-:Y:S02]  /*12e0*/  CS2R R26, SRZ ;  /* 0x00000000001a7805 */ /* 0x000fe4000001ff00 */
[----:B------:R-:W-:Y:S01]  /*12f0*/  CS2R R28, SRZ ;  /* 0x00000000001c7805 */ /* 0x000fe2000001ff00 */
[----:B------:R-:W-:Y:S01]  /*1300*/  VOTEU.ALL UP0, P2 ;  /* 0x00000000003f7886 */ /* 0x000fe20001000000 */
[----:B------:R-:W-:Y:S01]  /*1310*/  UMOV UR6, 0x1 ;  /* 0x0000000100067882 */ /* 0x000fe20000000000 */
[----:B------:R-:W-:Y:S01]  /*1320*/  VOTEU.ALL UP1, P2 ;  /* 0x00000000003f7886 */ /* 0x000fe20001020000 */
[----:B------:R-:W-:Y:S01]  /*1330*/  VOTEU.ALL UP2, P2 ;  /* 0x00000000003f7886 */ /* 0x000fe20001040000 */
[----:B------:R-:W-:Y:S01]  /*1340*/  VOTEU.ALL UP3, P2 ;  /* 0x00000000003f7886 */ /* 0x000fe20001060000 */
[----:B------:R-:W-:-:S04]  /*1350*/  @!UP0 UIADD3 UR8, -UR6, 0x100000, URZ ;  /* 0x0010000006088890 */ /* 0x000fc8000fffe13f */
[----:B------:R-:W-:Y:S02]  /*1360*/  @!UP0 USHF.L.U32 UR9, UR8, 0xb, URZ ;  /* 0x0000000b08098899 */ /* 0x000fe4000800063f */
[----:B------:R-:W-:Y:S01]  /*1370*/  @!UP0 USHF.L.U32 UR8, UR8, 0x1, URZ ;  /* 0x0000000108088899 */ /* 0x000fe2000800063f */
[----:B------:R-:W-:Y:S01]  /*1380*/  CS2R R30, SRZ ;  /* 0x00000000001e7805 */ /* 0x000fe2000001ff00 */
        /* <DEDUP_REMOVED lines=12> */
[----:B------:R-:W-:Y:S01]  /*1450*/  VOTEU.ALL UP0, P2 ;  /* 0x00000000003f7886 */ /* 0x000fe20001000000 */
[----:B------:R-:W-:Y:S02]  /*1460*/  CS2R R38, SRZ ;  /* 0x0000000000267805 */ /* 0x000fe4000001ff00 */
[----:B------:R-:W-:Y:S02]  /*1470*/  CS2R R40, SRZ ;  /* 0x0000000000287805 */ /* 0x000fe4000001ff00 */
[----:B------:R-:W-:Y:S02]  /*1480*/  CS2R R42, SRZ ;  /* 0x00000000002a7805 */ /* 0x000fe4000001ff00 */
[----:B------:R-:W-:Y:S01]  /*1490*/  CS2R R44, SRZ ;  /* 0x00000000002c7805 */ /* 0x000fe2000001ff00 */
[----:B------:R-:W3:Y:S02]  /*14a0*/  FENCE.VIEW.ASYNC.S ;  /* 0x00000000000073c6 */ /* 0x000ee40000000000 */
[----:B---3--:R-:W3:Y:S02]  /*14b0*/  @!UP0 SYNCS.EXCH.64 URZ, [UR5+0xc000], UR8 ;  /* 0x00c00008053f85b2 */ /* 0x008ee40008000100 */
[----:B---3--:R-:W-:Y:S01]  /*14c0*/  BAR.SYNC.DEFER_BLOCKING 0x0 ;  /* 0x0000000000007b1d */ /* 0x008fe20000010000 */
[----:B------:R-:W-:-:S02]  /*14d0*/  CS2R R46, SRZ ;  /* 0x00000000002e7805 */ /* 0x000fc4000001ff00 */
[----:B------:R-:W-:Y:S02]  /*14e0*/  CS2R R48, SRZ ;  /* 0x0000000000307805 */ /* 0x000fe4000001ff00 */
[----:B------:R-:W-:Y:S02]  /*14f0*/  CS2R R50, SRZ ;  /* 0x0000000000327805 */ /* 0x000fe4000001ff00 */
[----:B------:R-:W-:Y:S02]  /*1500*/  CS2R R52, SRZ ;  /* 0x0000000000347805 */ /* 0x000fe4000001ff00 */
[----:B------:R-:W-:Y:S02]  /*1510*/  CS2R R54, SRZ ;  /* 0x0000000000367805 */ /* 0x000fe4000001ff00 */
[----:B------:R-:W-:Y:S02]  /*1520*/  CS2R R56, SRZ ;  /* 0x0000000000387805 */ /* 0x000fe4000001ff00 */
        /* <DEDUP_REMOVED lines=14> */
[----:B------:R-:W-:Y:S01]  /*1610*/  CS2R R86, SRZ ;  /* 0x0000000000567805 */ /* 0x000fe2000001ff00 */
[----:B------:R3:W4:Y:S02]  /*1620*/  @!UP1 SYNCS.EXCH.64 URZ, [UR5+0xc008], UR10 ;  /* 0x00c0080a053f95b2 */ /* 0x0007240008000100 */
[----:B----4-:R-:W-:Y:S01]  /*1630*/  BAR.SYNC.DEFER_BLOCKING 0x0 ;  /* 0x0000000000007b1d */ /* 0x010fe20000010000 */
[----:B---3--:R-:W-:-:S05]  /*1640*/  USHF.L.U32 UR11, UR29, 0x6, URZ ;  /* 0x000000061d0b7899 */ /* 0x008fca000800063f */
[----:B------:R3:W4:Y:S02]  /*1650*/  @!UP2 SYNCS.EXCH.64 URZ, [UR5+0xc010], UR12 ;  /* 0x00c0100c053fa5b2 */ /* 0x0007240008000100 */
[----:B----4-:R-:W-:Y:S06]  /*1660*/  BAR.SYNC.DEFER_BLOCKING 0x0 ;  /* 0x0000000000007b1d */ /* 0x010fec0000010000 */
[----:B------:R3:W4:Y:S01]  /*1670*/  @!UP3 SYNCS.EXCH.64 URZ, [UR5+0xc018], UR6 ;  /* 0x00c01806053fb5b2 */ /* 0x0007220008000100 */
[----:B------:R-:W-:Y:S05]  /*1680*/  @!P1 BRA `(.L_x_47) ;  /* 0x0000000400889947 */ /* 0x000fea0003800000 */
        /* <DEDUP_REMOVED lines=32> */
[----:B------:R-:W-:Y:S01]  /*1890*/  UMOV UR4, URZ ;  /* 0x0000003f00047c82 */ /* 0x000fe20008000000 */
[----:B------:R-:W-:-:S05]  /*18a0*/  UMOV UR10, URZ ;  /* 0x0000003f000a7c82 */ /* 0x000fca0008000000 */
.L_x_49:
[----:B----4-:R-:W-:Y:S01]  /*18b0*/  BAR.SYNC.DEFER_BLOCKING 0x0 ;  /* 0x0000000000007b1d */ /* 0x010fe20000010000 */
[----:B------:R-:W-:Y:S01]  /*18c0*/  ULEA UR15, UR4, UR5, 0x3 ;  /* 0x00000005040f7291 */ /* 0x000fe2000f8e183f */
[----:B-1----:R-:W-:Y:S01]  /*18d0*/  @!P2 IMAD.MOV.U32 R3, RZ, RZ, 0x3000 ;  /* 0x00003000ff03a424 */ /* 0x002fe200078e00ff */
[----:B------:R-:W-:Y:S01]  /*18e0*/  ELECT P0, URZ, PT ;  /* 0x00000000003f782f */ /* 0x000fe20003800000 */
[----:B------:R-:W-:-:S03]  /*18f0*/  ULEA UR8, UR4, UR5, 0xc ;  /* 0x0000000504087291 */ /* 0x000fc6000f8e603f */
[----:B------:R-:W-:Y:S02]  /*1900*/  ISETP.LT.U32.AND P0, PT, R2, 0x20, P0 ;  /* 0x000000200200780c */ /* 0x000fe40000701070 */
[----:B------:R-:W-:Y:S01]  /*1910*/  ELECT P1, URZ, PT ;  /* 0x00000000003f782f */ /* 0x000fe20003820000 */
[----:B------:R-:W-:-:S03]  /*1920*/  UIADD3 UR8, UR8, 0x8000, URZ ;  /* 0x0000800008087890 */ /* 0x000fc6000fffe03f */
[----:B------:R-:W-:Y:S01]  /*1930*/  ISETP.LT.U32.AND P1, PT, R2, 0x40, P1 ;  /* 0x000000400200780c */ /* 0x000fe20000f21070 */
[----:B------:R-:W-:Y:S02]  /*1940*/  ULEA UR14, UR4, UR5, 0xd ;  /* 0x00000005040e7291 */ /* 0x000fe4000f8e683f */
[----:B------:R-:W-:Y:S01]  /*1950*/  ULOP3.LUT UR26, UR23, 0x1, URZ, 0xc0, !UPT ;  /* 0x00000001171a7892 */ /* 0x000fe2000f8ec03f */
[----:B------:R-:W-:-:S03]  /*1960*/  UMOV UR27, UR10 ;  /* 0x0000000a001b7c82 */ /* 0x000fc60008000000 */
[----:B------:R-:W-:Y:S01]  /*1970*/  ULEA UR24, UR26, UR14, 0xc ;  /* 0x0000000e1a187291 */ /* 0x000fe2000f8e603f */
[----:B------:R-:W-:Y:S01]  /*1980*/  VOTEU.ANY UP0, P0 ;  /* 0x00000000003f7886 */ /* 0x000fe20000000100 */
[----:B------:R-:W-:Y:S01]  /*1990*/  VOTEU.ANY UP2, P0 ;  /* 0x00000000003f7886 */ /* 0x000fe20000040100 */
[----:B------:R-:W-:Y:S01]  /*19a0*/  ULEA UR26, UR26, UR22, 0x6 ;  /* 0x000000161a1a7291 */ /* 0x000fe2000f8e303f */
[----:B------:R1:W-:Y:S02]  /*19b0*/  @!P2 SYNCS.ARRIVE.TRANS64 RZ, [UR15+0xc000], R3 ;  /* 0x00c00003ffffa9a7 */ /* 0x0003e4000800000f */
[----:B------:R-:W-:Y:S01]  /*19c0*/  VOTEU.ANY UP1, P1 ;  /* 0x00000000003f7886 */ /* 0x000fe20000820100 */
[----:B------:R-:W-:Y:S01]  /*19d0*/  @UP0 UIADD3 UR9, UR15, 0xc000, URZ ;  /* 0x0000c0000f090890 */ /* 0x000fe2000fffe03f */
[----:B---3--:R-:W-:Y:S01]  /*19e0*/  @UP0 UMOV UR6, UR16 ;  /* 0x0000001000060c82 */ /* 0x008fe20008000000 */
[----:B------:R-:W-:Y:S01]  /*19f0*/  @UP0 UMOV UR7, UR17 ;  /* 0x0000001100070c82 */ /* 0x000fe20008000000 */
[----:B------:R-:W-:Y:S01]  /*1a00*/  BAR.SYNC.DEFER_BLOCKING 0x0 ;  /* 0x0000000000007b1d */ /* 0x000fe20000010000 */
[----:B------:R-:W-:Y:S01]  /*1a10*/  @UP1 UIADD3 UR25, UR15, 0xc000, URZ ;  /* 0x0000c0000f191890 */ /* 0x000fe2000fffe03f */
[----:B-1----:R-:W-:-:S04]  /*1a20*/  SHF.L.U32 R3, R7, 0x1f, RZ ;  /* 0x0000001f07037819 */ /* 0x002fc800000006ff */
[----:B------:R-:W-:Y:S01]  /*1a30*/  VOTEU.ANY UP3, P1 ;  /* 0x00000000003f7886 */ /* 0x000fe20000860100 */
[----:B------:R-:W-:Y:S01]  /*1a40*/  @UP1 UMOV UR12, UR18 ;  /* 0x00000012000c1c82 */ /* 0x000fe20008000000 */
[----:B------:R-:W-:Y:S01]  /*1a50*/  @UP1 UMOV UR13, UR19 ;  /* 0x00000013000d1c82 */ /* 0x000fe20008000000 */
[----:B------:R1:W-:Y:S01]  /*1a60*/  @UP2 UTMALDG.2D [UR8], [UR6] ;  /* 0x00000008060025b4 */ /* 0x0003e20008008000 */
[----:B------:R3:W-:Y:S06]  /*1a70*/  MEMBAR.ALL.CTA ;  /* 0x0000000000007992 */ /* 0x0007ec0000008000 */
[----:B---3--:R-:W3:Y:S02]  /*1a80*/  FENCE.VIEW.ASYNC.S ;  /* 0x00000000000073c6 */ /* 0x008ee40000000000 */
[----:B---3--:R-:W-:Y:S06]  /*1a90*/  BAR.SYNC.DEFER_BLOCKING 0x0 ;  /* 0x0000000000007b1d */ /* 0x008fec0000010000 */
[----:B------:R1:W-:Y:S02]  /*1aa0*/  @UP3 UTMALDG.2D [UR24], [UR12] ;  /* 0x000000180c0035b4 */ /* 0x0003e40008008000 */
[----:B------:R-:W-:Y:S06]  /*1ab0*/  BAR.SYNC.DEFER_BLOCKING 0x0 ;  /* 0x0000000000007b1d */ /* 0x000fec0000010000 */
[----:B------:R-:W3:Y:S02]  /*1ac0*/  SYNCS.PHASECHK.TRANS64.TRYWAIT P0, [UR15+0xc000], R3 ;  /* 0x00c00003ff0075a7 */ /* 0x000ee4000800014f */
[----:B-1-3--:R-:W-:Y:S05]  /*1ad0*/  @!P0 BRA `(.L_x_48) ;  /* 0x0000000400b88947 */ /* 0x00afea0003800000 */
.L_x_50:
[----:B------:R-:W-:Y:S01]  /*1ae0*/  USHF.R.U32.HI UR9, URZ, 0x4, UR14 ;  /* 0x000000043f097899 */ /* 0x000fe2000801160e */
[----:B------:R-:W-:Y:S02]  /*1af0*/  WARPGROUP.DEPBAR.LE gsb0, 0x0 ;  /* 0x00008000000079c5 */ /* 0x000fe40000010000 */
[----:B------:R-:W-:Y:S01]  /*1b00*/  USHF.R.U32.HI UR6, URZ, 0x4, UR8 ;  /* 0x000000043f067899 */ /* 0x000fe20008011608 */
[----:B------:R-:W-:Y:S01]  /*1b10*/  WARPGROUP.ARRIVE ;  /* 0x00000000000079c5 */ /* 0x000fe20000000000 */
[----:B------:R-:W-:Y:S01]  /*1b20*/  USGXT.U32 UR8, UR9, 0xe ;  /* 0x0000000e0908789a */ /* 0x000fe20008000000 */
[----:B------:R-:W1:Y:S01]  /*1b30*/  LDC R3, c[0x0][0x230] ;  /* 0x00008c00ff037b82 */ /* 0x000e620000000800 */
[----:B------:R-:W-:Y:S02]  /*1b40*/  USGXT.U32 UR6, UR6, 0xe ;  /* 0x0000000e0606789a */ /* 0x000fe40008000000 */
[----:B------:R-:W-:Y:S01]  /*1b50*/  ULOP3.LUT UR14, UR8, 0x1000000, URZ, 0xfc, !UPT ;  /* 0x01000000080e7892 */ /* 0x000fe2000f8efc3f */
[----:B------:R-:W-:Y:S01]  /*1b60*/  UMOV UR13, 0x80000020 ;  /* 0x80000020000d7882 */ /* 0x000fe20000000000 */
[----:B------:R-:W-:Y:S01]  /*1b70*/  UMOV UR15, 0x40000040 ;  /* 0x40000040000f7882 */ /* 0x000fe20000000000 */
[----:B------:R-:W-:-:S02]  /*1b80*/  UIADD3 UR10, UR10, 0x20, URZ ;  /* 0x000000200a0a7890 */ /* 0x000fc4000fffe03f */
[----:B------:R-:W-:Y:S01]  /*1b90*/  UMOV UR12, UR6 ;  /* 0x00000006000c7c82 */ /* 0x000fe20008000000 */
[----:B------:R-:W-:-:S03]  /*1ba0*/  UIADD3 UR4, UR4, 0x1, URZ ;  /* 0x0000000104047890 */ /* 0x000fc6000fffe03f */
[----:B------:R-:W-:Y:S01]  /*1bb0*/  HGMMA.64x128x16.F32 R24, gdesc[UR12].tnspB, R24 ;  /* 0x41e000000c1879f0 */ /* 0x000fe20008700818 */
[----:B------:R-:W-:Y:S01]  /*1bc0*/  UMOV UR12, 0xfffffffe ;  /* 0xfffffffe000c7882 */ /* 0x000fe20000000000 */
[----:B------:R-:W-:Y:S01]  /*1bd0*/  UMOV UR13, 0x7fffffdf ;  /* 0x7fffffdf000d7882 */ /* 0x000fe20000000000 */
[----:B------:R-:W-:Y:S01]  /*1be0*/  UMOV UR14, 0x1000080 ;  /* 0x01000080000e7882 */ /* 0x000fe20000000000 */
[----:B------:R-:W-:Y:S01]  /*1bf0*/  UMOV UR15, 0x40000040 ;  /* 0x40000040000f7882 */ /* 0x000fe20000000000 */
[----:B------:R-:W-:Y:S01]  /*1c00*/  UMOV UR9, URZ ;  /* 0x0000003f00097c82 */ /* 0x000fe20008000000 */
[----:B------:R-:W-:Y:S01]  /*1c10*/  UMOV UR7, URZ ;  /* 0x0000003f00077c82 */ /* 0x000fe20008000000 */
[----:B------:R-:W-:Y:S02]  /*1c20*/  UISETP.NE.U32.AND UP0, UPT, UR4, 0x4, UPT ;  /* 0x000000040400788c */ /* 0x000fe4000bf05070 */
[----:B------:R-:W-:Y:S02]  /*1c30*/  UIADD3.64 UR14, UR8, UR14, URZ ;  /* 0x0000000e080e7297 */ /* 0x000fe4000fffe03f */
[----:B------:R-:W-:Y:S01]  /*1c40*/  UIADD3.64 UR12, UR6, -UR12, URZ ;  /* 0x8000000c060c7297 */ /* 0x000fe2000fffe03f */
[----:B-1----:R-:W-:Y:S01]  /*1c50*/  ISETP.LE.AND P0, PT, R3, UR10, PT ;  /* 0x0000000a03007c0c */ /* 0x002fe2000bf03270 */
[----:B------:R-:W-:-:S02]  /*1c60*/  USEL UR6, URZ, 0x1, UP0 ;  /* 0x000000013f067887 */ /* 0x000fc40008000000 */
[----:B------:R-:W-:-:S04]  /*1c70*/  USEL UR4, UR4, URZ, UP0 ;  /* 0x0000003f04047287 */ /* 0x000fc80008000000 */
[----:B------:R-:W-:Y:S01]  /*1c80*/  LOP3.LUT R7, R7, UR6, RZ, 0x3c, !PT ;  /* 0x0000000607077c12 */ /* 0x000fe2000f8e3cff */
[----:B------:R-:W-:Y:S05]  /*1c90*/  HGMMA.64x128x16.F32 R24, gdesc[UR12].tnspB, R24, gsb0 ;  /* 0x41e000000c1879f0 */ /* 0x000fea0008000818 */
[----:B------:R-:W-:Y:S05]  /*1ca0*/  @!P0 BRA `(.L_x_49) ;  /* 0xfffffffc00008947 */ /* 0x000fea000383ffff */
.L_x_47:
[----:B------:R-:W-:Y:S02]  /*1cb0*/  WARPGROUP.DEPBAR.LE gsb0, 0x0 ;  /* 0x00008000000079c5 */ /* 0x000fe40000010000 */
[----:B----4-:R-:W-:Y:S01]  /*1cc0*/  BAR.SYNC.DEFER_BLOCKING 0x0 ;  /* 0x0000000000007b1d */ /* 0x010fe20000010000 */
[C---:B-1----:R-:W-:Y:S01]  /*1cd0*/  IMAD.SHL.U32 R3, R0.reuse, 0x80, RZ ;  /* 0x0000008000037824 */ /* 0x042fe200078e00ff */
[----:B------:R-:W-:Y:S01]  /*1ce0*/  ELECT P0, URZ, PT ;  /* 0x00000000003f782f */ /* 0x000fe20003800000 */
[----:B------:R-:W-:Y:S01]  /*1cf0*/  IMAD.SHL.U32 R4, R0, 0x10, RZ ;  /* 0x0000001000047824 */ /* 0x000fe200078e00ff */
[----:B------:R-:W-:Y:S01]  /*1d00*/  F2FP.F16.F32.PACK_AB R24, R25, R24 ;  /* 0x000000181918723e */ /* 0x000fe200000000ff */
[----:B------:R-:W-:Y:S01]  /*1d10*/  ULOP3.LUT UR23, UR23, 0x1, URZ, 0xc0, !UPT ;  /* 0x0000000117177892 */ /* 0x000fe2000f8ec03f */
[----:B------:R-:W-:Y:S01]  /*1d20*/  LOP3.LUT R3, R3, 0x780, RZ, 0xc0, !PT ;  /* 0x0000078003037812 */ /* 0x000fe200078ec0ff */
[----:B------:R-:W-:Y:S01]  /*1d30*/  UMOV UR10, UR11 ;  /* 0x0000000b000a7c82 */ /* 0x000fe20008000000 */
[----:B------:R-:W-:Y:S01]  /*1d40*/  F2FP.F16.F32.PACK_AB R25, R27, R26 ;  /* 0x0000001a1b19723e */ /* 0x000fe200000000ff */
[----:B------:R-:W-:Y:S01]  /*1d50*/  ULEA UR8, UR23, UR5, 0xd ;  /* 0x0000000517087291 */ /* 0x000fe2000f8e683f */
[----:B------:R-:W-:Y:S01]  /*1d60*/  LOP3.LUT R3, R3, 0x70, R4, 0xf8, !PT ;  /* 0x0000007003037812 */ /* 0x000fe200078ef804 */
[----:B------:R-:W-:Y:S01]  /*1d70*/  ULEA UR9, UR23, UR22, 0x6 ;  /* 0x0000001617097291 */ /* 0x000fe2000f8e303f */
[----:B------:R-:W-:-:S02]  /*1d80*/  F2FP.F16.F32.PACK_AB R56, R57, R56 ;  /* 0x000000383938723e */ /* 0x000fc400000000ff */
[----:B------:R-:W-:Y:S01]  /*1d90*/  LOP3.LUT R3, R3, 0x10, R0, 0x78, !PT ;  /* 0x0000001003037812 */ /* 0x000fe200078e7800 */
[----:B------:R-:W-:Y:S01]  /*1da0*/  IMAD.SHL.U32 R0, R0, 0x40, RZ ;  /* 0x0000004000007824 */ /* 0x000fe200078e00ff */
[----:B------:R-:W-:Y:S02]  /*1db0*/  ISETP.LT.U32.AND P0, PT, R2, 0x40, P0 ;  /* 0x000000400200780c */ /* 0x000fe40000701070 */
[----:B------:R-:W-:Y:S02]  /*1dc0*/  F2FP.F16.F32.PACK_AB R26, R29, R28 ;  /* 0x0000001c1d1a723e */ /* 0x000fe400000000ff */
[----:B------:R-:W-:Y:S02]  /*1dd0*/  LOP3.LUT R0, R3, 0x1800, R0, 0xf8, !PT ;  /* 0x0000180003007812 */ /* 0x000fe400078ef800 */
[----:B------:R-:W-:Y:S01]  /*1de0*/  F2FP.F16.F32.PACK_AB R27, R31, R30 ;  /* 0x0000001e1f1b723e */ /* 0x000fe200000000ff */
[----:B------:R-:W1:Y:S02]  /*1df0*/  @!P2 SYNCS.CCTL.IV [UR5+0xc000] ;  /* 0x00c00000ff00a9b1 */ /* 0x000e640008000005 */
[----:B-1----:R-:W-:Y:S01]  /*1e00*/  BAR.SYNC.DEFER_BLOCKING 0x0 ;  /* 0x0000000000007b1d */ /* 0x002fe20000010000 */
[C---:B------:R-:W-:Y:S01]  /*1e10*/  LOP3.LUT R3, R0.reuse, 0x20, RZ, 0x3c, !PT ;  /* 0x0000002000037812 */ /* 0x040fe200078e3cff */
[C---:B------:R-:W-:Y:S01]  /*1e20*/  VIADD R2, R0.reuse, UR5 ;  /* 0x0000000500027c36 */ /* 0x040fe20008000000 */
[----:B------:R-:W-:-:S02]  /*1e30*/  LOP3.LUT R4, R0, 0x40, RZ, 0x3c, !PT ;  /* 0x0000004000047812 */ /* 0x000fc400078e3cff */
[----:B------:R-:W-:Y:S01]  /*1e40*/  F2FP.F16.F32.PACK_AB R32, R33, R32 ;  /* 0x000000202120723e */ /* 0x000fe200000000ff */
[----:B------:R-:W-:Y:S01]  /*1e50*/  VIADD R3, R3, UR5 ;  /* 0x0000000503037c36 */ /* 0x000fe20008000000 */
[----:B------:R-:W-:Y:S01]  /*1e60*/  F2FP.F16.F32.PACK_AB R57, R59, R58 ;  /* 0x0000003a3b39723e */ /* 0x000fe200000000ff */
[----:B------:R-:W-:Y:S01]  /*1e70*/  VIADD R4, R4, UR5 ;  /* 0x0000000504047c36 */ /* 0x000fe20008000000 */
[----:B------:R-:W-:Y:S01]  /*1e80*/  F2FP.F16.F32.PACK_AB R33, R35, R34 ;  /* 0x000000222321723e */ /* 0x000fe200000000ff */
[----:B------:R-:W-:Y:S01]  /*1e90*/  VOTEU.ANY UP0, P0 ;  /* 0x00000000003f7886 */ /* 0x000fe20000000100 */
[----:B------:R-:W-:Y:S01]  /*1ea0*/  F2FP.F16.F32.PACK_AB R58, R61, R60 ;  /* 0x0000003c3d3a723e */ /* 0x000fe200000000ff */
[----:B------:R-:W-:Y:S01]  /*1eb0*/  VOTEU.ANY UP1, P0 ;  /* 0x00000000003f7886 */ /* 0x000fe20000020100 */
[----:B------:R-:W-:Y:S02]  /*1ec0*/  F2FP.F16.F32.PACK_AB R59, R63, R62 ;  /* 0x0000003e3f3b723e */ /* 0x000fe400000000ff */
[----:B------:R-:W-:Y:S01]  /*1ed0*/  F2FP.F16.F32.PACK_AB R64, R65, R64 ;  /* 0x000000404140723e */ /* 0x000fe200000000ff */
[----:B---3--:R-:W-:Y:S01]  /*1ee0*/  @UP0 UMOV UR6, UR20 ;  /* 0x0000001400060c82 */ /* 0x008fe20008000000 */
[----:B------:R-:W-:Y:S01]  /*1ef0*/  LOP3.LUT R0, R0, 0x60, RZ, 0x3c, !PT ;  /* 0x0000006000007812 */ /* 0x000fe200078e3cff */
[----:B------:R-:W-:Y:S01]  /*1f00*/  @UP0 UMOV UR7, UR21 ;  /* 0x0000001500070c82 */ /* 0x000fe20008000000 */
[----:B------:R-:W-:-:S02]  /*1f10*/  F2FP.F16.F32.PACK_AB R34, R37, R36 ;  /* 0x000000242522723e */ /* 0x000fc400000000ff */
[----:B------:R-:W-:Y:S01]  /*1f20*/  F2FP.F16.F32.PACK_AB R35, R39, R38 ;  /* 0x000000262723723e */ /* 0x000fe200000000ff */
[----:B------:R-:W-:Y:S01]  /*1f30*/  VIADD R0, R0, UR5 ;  /* 0x0000000500007c36 */ /* 0x000fe20008000000 */
[----:B------:R-:W-:Y:S01]  /*1f40*/  F2FP.F16.F32.PACK_AB R40, R41, R40 ;  /* 0x000000282928723e */ /* 0x000fe200000000ff */
[----:B------:R-:W1:Y:S02]  /*1f50*/  @!P2 SYNCS.CCTL.IV [UR5+0xc008] ;  /* 0x00c00800ff00a9b1 */ /* 0x000e640008000005 */
[----:B-1----:R-:W-:Y:S01]  /*1f60*/  BAR.SYNC.DEFER_BLOCKING 0x0 ;  /* 0x0000000000007b1d */ /* 0x002fe20000010000 */
[----:B------:R-:W-:Y:S02]  /*1f70*/  F2FP.F16.F32.PACK_AB R65, R67, R66 ;  /* 0x000000424341723e */ /* 0x000fe400000000ff */
[----:B------:R-:W-:Y:S02]  /*1f80*/  F2FP.F16.F32.PACK_AB R41, R43, R42 ;  /* 0x0000002a2b29723e */ /* 0x000fe400000000ff */
[----:B------:R-:W-:-:S02]  /*1f90*/  F2FP.F16.F32.PACK_AB R66, R69, R68 ;  /* 0x000000444542723e */ /* 0x000fc400000000ff */
[----:B------:R-:W-:Y:S02]  /*1fa0*/  F2FP.F16.F32.PACK_AB R67, R71, R70 ;  /* 0x000000464743723e */ /* 0x000fe400000000ff */
[----:B------:R-:W-:Y:S02]  /*1fb0*/  F2FP.F16.F32.PACK_AB R72, R73, R72 ;  /* 0x000000484948723e */ /* 0x000fe400000000ff */
[----:B------:R-:W-:Y:S02]  /*1fc0*/  F2FP.F16.F32.PACK_AB R42, R45, R44 ;  /* 0x0000002c2d2a723e */ /* 0x000fe400000000ff */
[----:B------:R-:W-:Y:S02]  /*1fd0*/  F2FP.F16.F32.PACK_AB R43, R47, R46 ;  /* 0x0000002e2f2b723e */ /* 0x000fe400000000ff */
[----:B------:R-:W-:Y:S02]  /*1fe0*/  F2FP.F16.F32.PACK_AB R48, R49, R48 ;  /* 0x000000303130723e */ /* 0x000fe400000000ff */
[----:B------:R-:W-:-:S02]  /*1ff0*/  F2FP.F16.F32.PACK_AB R73, R75, R74 ;  /* 0x0000004a4b49723e */ /* 0x000fc400000000ff */
[----:B------:R-:W-:Y:S02]  /*2000*/  F2FP.F16.F32.PACK_AB R49, R51, R50 ;  /* 0x000000323331723e */ /* 0x000fe400000000ff */
[----:B------:R-:W-:Y:S02]  /*2010*/  F2FP.F16.F32.PACK_AB R74, R77, R76 ;  /* 0x0000004c4d4a723e */ /* 0x000fe400000000ff */
[----:B------:R-:W-:Y:S01]  /*2020*/  F2FP.F16.F32.PACK_AB R75, R79, R78 ;  /* 0x0000004e4f4b723e */ /* 0x000fe200000000ff */
[----:B------:R-:W1:Y:S02]  /*2030*/  @!P2 SYNCS.CCTL.IV [UR5+0xc010] ;  /* 0x00c01000ff00a9b1 */ /* 0x000e640008000005 */
[----:B-1----:R-:W-:Y:S01]  /*2040*/  BAR.SYNC.DEFER_BLOCKING 0x0 ;  /* 0x0000000000007b1d */ /* 0x002fe20000010000 */
[----:B------:R-:W-:Y:S02]  /*2050*/  F2FP.F16.F32.PACK_AB R80, R81, R80 ;  /* 0x000000505150723e */ /* 0x000fe400000000ff */
[----:B------:R-:W-:-:S02]  /*2060*/  F2FP.F16.F32.PACK_AB R50, R53, R52 ;  /* 0x000000343532723e */ /* 0x000fc400000000ff */
[----:B------:R-:W-:Y:S02]  /*2070*/  F2FP.F16.F32.PACK_AB R51, R55, R54 ;  /* 0x000000363733723e */ /* 0x000fe400000000ff */
[----:B------:R-:W-:Y:S02]  /*2080*/  F2FP.F16.F32.PACK_AB R81, R83, R82 ;  /* 0x000000525351723e */ /* 0x000fe400000000ff */
[----:B------:R-:W-:Y:S02]  /*2090*/  F2FP.F16.F32.PACK_AB R82, R85, R84 ;  /* 0x000000545552723e */ /* 0x000fe400000000ff */
[----:B------:R-:W-:Y:S01]  /*20a0*/  F2FP.F16.F32.PACK_AB R83, R87, R86 ;  /* 0x000000565753723e */ /* 0x000fe200000000ff */
[----:B------:R-:W1:Y:S02]  /*20b0*/  @!P2 SYNCS.CCTL.IV [UR5+0xc018] ;  /* 0x00c01800ff00a9b1 */ /* 0x000e640008000005 */
[----:B-1----:R-:W-:Y:S04]  /*20c0*/  STSM.16.M88.4 [R2], R24 ;  /* 0x0000001802007844 */ /* 0x002fe80000000200 */
[----:B------:R-:W-:Y:S04]  /*20d0*/  STSM.16.M88.4 [R2+0x2000], R56 ;  /* 0x0020003802007844 */ /* 0x000fe80000000200 */
[----:B------:R-:W-:Y:S04]  /*20e0*/  STSM.16.M88.4 [R3], R32 ;  /* 0x0000002003007844 */ /* 0x000fe80000000200 */
[----:B------:R-:W-:Y:S04]  /*20f0*/  STSM.16.M88.4 [R3+0x2000], R64 ;  /* 0x0020004003007844 */ /* 0x000fe80000000200 */
[----:B------:R-:W-:Y:S04]  /*2100*/  STSM.16.M88.4 [R4], R40 ;  /* 0x0000002804007844 */ /* 0x000fe80000000200 */
[----:B------:R-:W-:Y:S04]  /*2110*/  STSM.16.M88.4 [R4+0x2000], R72 ;  /* 0x0020004804007844 */ /* 0x000fe80000000200 */
[----:B------:R-:W-:Y:S04]  /*2120*/  STSM.16.M88.4 [R0], R48 ;  /* 0x0000003000007844 */ /* 0x000fe80000000200 */
[----:B------:R-:W-:Y:S01]  /*2130*/  STSM.16.M88.4 [R0+0x2000], R80 ;  /* 0x0020005000007844 */ /* 0x000fe20000000200 */
[----:B------:R1:W-:Y:S06]  /*2140*/  MEMBAR.ALL.CTA ;  /* 0x0000000000007992 */ /* 0x0003ec0000008000 */
[----:B-1----:R-:W1:Y:S02]  /*2150*/  FENCE.VIEW.ASYNC.S ;  /* 0x00000000000073c6 */ /* 0x002e640000000000 */
[----:B-1----:R-:W-:Y:S06]  /*2160*/  BAR.SYNC.DEFER_BLOCKING 0x0 ;  /* 0x0000000000007b1d */ /* 0x002fec0000010000 */
[----:B------:R1:W-:Y:S01]  /*2170*/  @UP1 UTMASTG.2D [UR8], [UR6] ;  /* 0x00000008060013b5 */ /* 0x0003e20008008000 */
[----:B------:R0:W-:Y:S01]  /*2180*/  UTMACMDFLUSH ;  /* 0x00000000000079b7 */ /* 0x0001e20000000000 */
[----:B------:R-:W-:-:S04]  /*2190*/  DEPBAR.LE SB0, 0x0 ;  /* 0x000080000000791a */ /* 0x000fc80000000000 */
[----:B------:R-:W-:Y:S06]  /*21a0*/  BAR.SYNC.DEFER_BLOCKING 0x0 ;  /* 0x0000000000007b1d */ /* 0x000fec0000010000 */
[----:B-1----:R-:W-:Y:S05]  /*21b0*/  EXIT ;  /* 0x000000000000794d */ /* 0x002fea0003800000 */
.L_x_48:
[----:B------:R-:W1:Y:S02]  /*21c0*/  SYNCS.PHASECHK.TRANS64.TRYWAIT P0, [UR15+0xc000], R3 ;  /* 0x00c00003ff0075a7 */ /* 0x000e64000800014f */
[----:B-1----:R-:W-:Y:S05]  /*21d0*/  @!P0 BRA `(.L_x_48) ;  /* 0xfffffffc00f88947 */ /* 0x002fea000383ffff */
[----:B------:R-:W-:Y:S05]  /*21e0*/  BRA `(.L_x_50) ;  /* 0xfffffff8003c7947 */ /* 0x000fea000383ffff */
.L_x_51:
[----:B------:R-:W-:-:S00]  /*21f0*/  BRA `(.L_x_51) ;  /* 0xfffffffc00fc7947 */ /* 0x000fc0000383ffff */
[----:B------:R-:W-:-:S00]  /*2200*/  NOP ;  /* 0x0000000000007918 */ /* 0x000fc00000000000 */
[----:B------:R-:W-:-:S00]  /*2210*/  NOP ;  /* 0x0000000000007918 */ /* 0x000fc00000000000 */
[----:B------:R-:W-:-:S00]  /*2220*/  NOP ;  /* 0x0000000000007918 */ /* 0x000fc00000000000 */
[----:B------:R-:W-:-:S00]  /*2230*/  NOP ;  /* 0x0000000000007918 */ /* 0x000fc00000000000 */
[----:B------:R-:W-:-:S00]  /*2240*/  NOP ;  /* 0x0000000000007918 */ /* 0x000fc00000000000 */
[----:B------:R-:W-:-:S00]  /*2250*/  NOP ;  /* 0x0000000000007918 */ /* 0x000fc00000000000 */
[----:B------:R-:W-:-:S00]  /*2260*/  NOP ;  /* 0x0000000000007918 */ /* 0x000fc00000000000 */
[----:B------:R-:W-:-:S00]  /*2270*/  NOP ;  /* 0x0000000000007918 */ /* 0x000fc00000000000 */
.L_x_52:


//--------------------- .nv.shared.gluon_wgmma    --------------------------
	.section	.nv.shared.gluon_wgmma,"aw",@nobits
	.sectionflags	@""
	.align	16
	.zero		1024


//--------------------- .nv.shared.reserved.0     --------------------------
	.section	.nv.shared.reserved.0,"aw",@nobits
	.weak		__nv_reservedSMEM_offset_0_alias
	.size		__nv_reservedSMEM_offset_0_alias, 0, 0
	.other		__nv_reservedSMEM_offset_0_alias,@"STO_CUDA_RESERVED_SHARED STV_DEFAULT"
__nv_reservedSMEM_offset_0_alias:
	.zero		0


//--------------------- .nv.constant0.gluon_wgmma --------------------------
	.section	.nv.constant0.gluon_wgmma,"a",@progbits
	.sectionflags	@""
	.align	4
.nv.constant0.gluon_wgmma:
	.zero		608


//--------------------- SYMBOLS --------------------------

	.type		.nv.reservedSmem.offset0,@object
	.size		.nv.reservedSmem.offset0,0x4
